//
// Generated by NVIDIA NVVM Compiler
//
// Compiler Build ID: CL-36424714
// Cuda compilation tools, release 13.0, V13.0.88
// Based on NVVM 20.0.0
//

.version 9.0
.target sm_100
.address_size 64

	// .globl	hinge_d_loss_kernel

.visible .entry hinge_d_loss_kernel(
	.param .u64 .ptr .align 1 hinge_d_loss_kernel_param_0,
	.param .u64 .ptr .align 1 hinge_d_loss_kernel_param_1,
	.param .u64 .ptr .align 1 hinge_d_loss_kernel_param_2,
	.param .u32 hinge_d_loss_kernel_param_3
)
{
	.reg .pred 	%p<4>;
	.reg .b32 	%r<9>;
	.reg .b32 	%f<11>;
	.reg .b64 	%rd<11>;

	ld.param.u64 	%rd1, [hinge_d_loss_kernel_param_0];
	ld.param.u64 	%rd2, [hinge_d_loss_kernel_param_1];
	ld.param.u64 	%rd3, [hinge_d_loss_kernel_param_2];
	ld.param.u32 	%r2, [hinge_d_loss_kernel_param_3];
	mov.u32 	%r3, %ctaid.x;
	mov.u32 	%r4, %ctaid.y;
	mov.u32 	%r5, %nctaid.x;
	mad.lo.s32 	%r6, %r4, %r5, %r3;
	mov.u32 	%r7, %ntid.x;
	mov.u32 	%r8, %tid.x;
	mad.lo.s32 	%r1, %r6, %r7, %r8;
	setp.ge.s32 	%p1, %r1, %r2;
	@%p1 bra 	$L__BB0_2;
	cvta.to.global.u64 	%rd4, %rd1;
	cvta.to.global.u64 	%rd5, %rd2;
	cvta.to.global.u64 	%rd6, %rd3;
	mul.wide.s32 	%rd7, %r1, 4;
	add.s64 	%rd8, %rd4, %rd7;
	ld.global.f32 	%f1, [%rd8];
	mov.f32 	%f2, 0f3F800000;
	sub.f32 	%f3, %f2, %f1;
	setp.gt.f32 	%p2, %f3, 0f3F800000;
	selp.f32 	%f4, %f3, 0f00000000, %p2;
	add.s64 	%rd9, %rd5, %rd7;
	ld.global.f32 	%f5, [%rd9];
	add.f32 	%f6, %f5, 0f3F800000;
	setp.gt.f32 	%p3, %f6, 0f3F800000;
	selp.f32 	%f7, %f6, 0f00000000, %p3;
	cvt.rn.f32.s32 	%f8, %r2;
	div.rn.f32 	%f9, %f7, %f8;
	fma.rn.f32 	%f10, %f9, 0f3F000000, %f4;
	add.s64 	%rd10, %rd6, %rd7;
	st.global.f32 	[%rd10], %f10;
$L__BB0_2:
	ret;

}
	// .globl	hinge_d_loss_back_kernel
.visible .entry hinge_d_loss_back_kernel(
	.param .u64 .ptr .align 1 hinge_d_loss_back_kernel_param_0,
	.param .u64 .ptr .align 1 hinge_d_loss_back_kernel_param_1,
	.param .u64 .ptr .align 1 hinge_d_loss_back_kernel_param_2,
	.param .u64 .ptr .align 1 hinge_d_loss_back_kernel_param_3,
	.param .u32 hinge_d_loss_back_kernel_param_4
)
{
	.reg .pred 	%p<5>;
	.reg .b32 	%r<12>;
	.reg .b32 	%f<8>;
	.reg .b64 	%rd<17>;

	ld.param.u64 	%rd1, [hinge_d_loss_back_kernel_param_0];
	ld.param.u64 	%rd2, [hinge_d_loss_back_kernel_param_1];
	ld.param.u64 	%rd3, [hinge_d_loss_back_kernel_param_2];
	ld.param.u64 	%rd4, [hinge_d_loss_back_kernel_param_3];
	ld.param.u32 	%r2, [hinge_d_loss_back_kernel_param_4];
	mov.u32 	%r3, %ctaid.x;
	mov.u32 	%r4, %ctaid.y;
	mov.u32 	%r5, %nctaid.x;
	mad.lo.s32 	%r6, %r4, %r5, %r3;
	mov.u32 	%r7, %ntid.x;
	mov.u32 	%r8, %tid.x;
	mad.lo.s32 	%r1, %r6, %r7, %r8;
	setp.ge.s32 	%p1, %r1, %r2;
	@%p1 bra 	$L__BB1_5;
	cvta.to.global.u64 	%rd5, %rd1;
	mul.wide.s32 	%rd6, %r1, 4;
	add.s64 	%rd7, %rd5, %rd6;
	ld.global.f32 	%f1, [%rd7];
	setp.geu.f32 	%p2, %f1, 0f3F800000;
	@%p2 bra 	$L__BB1_3;
	div.s32 	%r9, -1, %r2;
	cvt.rn.f32.s32 	%f2, %r9;
	mul.f32 	%f3, %f2, 0f3F000000;
	cvta.to.global.u64 	%rd8, %rd3;
	add.s64 	%rd10, %rd8, %rd6;
	st.global.f32 	[%rd10], %f3;
$L__BB1_3:
	cvta.to.global.u64 	%rd11, %rd2;
	add.s64 	%rd13, %rd11, %rd6;
	ld.global.f32 	%f4, [%rd13];
	add.f32 	%f5, %f4, 0f3F800000;
	setp.leu.f32 	%p3, %f5, 0f00000000;
	@%p3 bra 	$L__BB1_5;
	add.s32 	%r10, %r2, 1;
	setp.lt.u32 	%p4, %r10, 3;
	selp.b32 	%r11, %r2, 0, %p4;
	cvt.rn.f32.s32 	%f6, %r11;
	mul.f32 	%f7, %f6, 0f3F000000;
	cvta.to.global.u64 	%rd14, %rd4;
	add.s64 	%rd16, %rd14, %rd6;
	st.global.f32 	[%rd16], %f7;
$L__BB1_5:
	ret;

}
	// .globl	hinge_d_real_loss_kernel
.visible .entry hinge_d_real_loss_kernel(
	.param .u64 .ptr .align 1 hinge_d_real_loss_kernel_param_0,
	.param .u64 .ptr .align 1 hinge_d_real_loss_kernel_param_1,
	.param .u32 hinge_d_real_loss_kernel_param_2
)
{
	.reg .pred 	%p<3>;
	.reg .b32 	%r<9>;
	.reg .b32 	%f<8>;
	.reg .b64 	%rd<8>;

	ld.param.u64 	%rd1, [hinge_d_real_loss_kernel_param_0];
	ld.param.u64 	%rd2, [hinge_d_real_loss_kernel_param_1];
	ld.param.u32 	%r2, [hinge_d_real_loss_kernel_param_2];
	mov.u32 	%r3, %ctaid.x;
	mov.u32 	%r4, %ctaid.y;
	mov.u32 	%r5, %nctaid.x;
	mad.lo.s32 	%r6, %r4, %r5, %r3;
	mov.u32 	%r7, %ntid.x;
	mov.u32 	%r8, %tid.x;
	mad.lo.s32 	%r1, %r6, %r7, %r8;
	setp.ge.s32 	%p1, %r1, %r2;
	@%p1 bra 	$L__BB2_2;
	cvta.to.global.u64 	%rd3, %rd1;
	cvta.to.global.u64 	%rd4, %rd2;
	mul.wide.s32 	%rd5, %r1, 4;
	add.s64 	%rd6, %rd3, %rd5;
	ld.global.f32 	%f1, [%rd6];
	mov.f32 	%f2, 0f3F800000;
	sub.f32 	%f3, %f2, %f1;
	setp.gt.f32 	%p2, %f3, 0f3F800000;
	selp.f32 	%f4, %f3, 0f00000000, %p2;
	cvt.rn.f32.s32 	%f5, %r2;
	div.rn.f32 	%f6, %f4, %f5;
	mul.f32 	%f7, %f6, 0f3F000000;
	add.s64 	%rd7, %rd4, %rd5;
	st.global.f32 	[%rd7], %f7;
$L__BB2_2:
	ret;

}
	// .globl	hinge_d_fake_loss_kernel
.visible .entry hinge_d_fake_loss_kernel(
	.param .u64 .ptr .align 1 hinge_d_fake_loss_kernel_param_0,
	.param .u64 .ptr .align 1 hinge_d_fake_loss_kernel_param_1,
	.param .u32 hinge_d_fake_loss_kernel_param_2
)
{
	.reg .pred 	%p<3>;
	.reg .b32 	%r<9>;
	.reg .b32 	%f<7>;
	.reg .b64 	%rd<8>;

	ld.param.u64 	%rd1, [hinge_d_fake_loss_kernel_param_0];
	ld.param.u64 	%rd2, [hinge_d_fake_loss_kernel_param_1];
	ld.param.u32 	%r2, [hinge_d_fake_loss_kernel_param_2];
	mov.u32 	%r3, %ctaid.x;
	mov.u32 	%r4, %ctaid.y;
	mov.u32 	%r5, %nctaid.x;
	mad.lo.s32 	%r6, %r4, %r5, %r3;
	mov.u32 	%r7, %ntid.x;
	mov.u32 	%r8, %tid.x;
	mad.lo.s32 	%r1, %r6, %r7, %r8;
	setp.ge.s32 	%p1, %r1, %r2;
	@%p1 bra 	$L__BB3_2;
	cvta.to.global.u64 	%rd3, %rd1;
	cvta.to.global.u64 	%rd4, %rd2;
	mul.wide.s32 	%rd5, %r1, 4;
	add.s64 	%rd6, %rd3, %rd5;
	ld.global.f32 	%f1, [%rd6];
	add.f32 	%f2, %f1, 0f3F800000;
	setp.gt.f32 	%p2, %f2, 0f3F800000;
	selp.f32 	%f3, %f2, 0f00000000, %p2;
	cvt.rn.f32.s32 	%f4, %r2;
	div.rn.f32 	%f5, %f3, %f4;
	mul.f32 	%f6, %f5, 0f3F000000;
	add.s64 	%rd7, %rd4, %rd5;
	st.global.f32 	[%rd7], %f6;
$L__BB3_2:
	ret;

}
	// .globl	hinge_d_loss_real_back_kernel
.visible .entry hinge_d_loss_real_back_kernel(
	.param .u64 .ptr .align 1 hinge_d_loss_real_back_kernel_param_0,
	.param .u64 .ptr .align 1 hinge_d_loss_real_back_kernel_param_1,
	.param .f32 hinge_d_loss_real_back_kernel_param_2,
	.param .u32 hinge_d_loss_real_back_kernel_param_3
)
{
	.reg .pred 	%p<3>;
	.reg .b32 	%r<10>;
	.reg .b32 	%f<6>;
	.reg .b64 	%rd<9>;

	ld.param.u64 	%rd1, [hinge_d_loss_real_back_kernel_param_0];
	ld.param.u64 	%rd2, [hinge_d_loss_real_back_kernel_param_1];
	ld.param.f32 	%f1, [hinge_d_loss_real_back_kernel_param_2];
	ld.param.u32 	%r2, [hinge_d_loss_real_back_kernel_param_3];
	mov.u32 	%r3, %ctaid.x;
	mov.u32 	%r4, %ctaid.y;
	mov.u32 	%r5, %nctaid.x;
	mad.lo.s32 	%r6, %r4, %r5, %r3;
	mov.u32 	%r7, %ntid.x;
	mov.u32 	%r8, %tid.x;
	mad.lo.s32 	%r1, %r6, %r7, %r8;
	setp.ge.s32 	%p1, %r1, %r2;
	@%p1 bra 	$L__BB4_3;
	cvta.to.global.u64 	%rd3, %rd1;
	mul.wide.s32 	%rd4, %r1, 4;
	add.s64 	%rd5, %rd3, %rd4;
	ld.global.f32 	%f2, [%rd5];
	setp.geu.f32 	%p2, %f2, 0f3F800000;
	@%p2 bra 	$L__BB4_3;
	div.s32 	%r9, -1, %r2;
	cvt.rn.f32.s32 	%f3, %r9;
	mul.f32 	%f4, %f3, 0f3F000000;
	mul.f32 	%f5, %f1, %f4;
	cvta.to.global.u64 	%rd6, %rd2;
	add.s64 	%rd8, %rd6, %rd4;
	st.global.f32 	[%rd8], %f5;
$L__BB4_3:
	ret;

}
	// .globl	hinge_d_loss_fake_back_kernel
.visible .entry hinge_d_loss_fake_back_kernel(
	.param .u64 .ptr .align 1 hinge_d_loss_fake_back_kernel_param_0,
	.param .u64 .ptr .align 1 hinge_d_loss_fake_back_kernel_param_1,
	.param .f32 hinge_d_loss_fake_back_kernel_param_2,
	.param .u32 hinge_d_loss_fake_back_kernel_param_3
)
{
	.reg .pred 	%p<4>;
	.reg .b32 	%r<11>;
	.reg .b32 	%f<7>;
	.reg .b64 	%rd<9>;

	ld.param.u64 	%rd1, [hinge_d_loss_fake_back_kernel_param_0];
	ld.param.u64 	%rd2, [hinge_d_loss_fake_back_kernel_param_1];
	ld.param.f32 	%f1, [hinge_d_loss_fake_back_kernel_param_2];
	ld.param.u32 	%r2, [hinge_d_loss_fake_back_kernel_param_3];
	mov.u32 	%r3, %ctaid.x;
	mov.u32 	%r4, %ctaid.y;
	mov.u32 	%r5, %nctaid.x;
	mad.lo.s32 	%r6, %r4, %r5, %r3;
	mov.u32 	%r7, %ntid.x;
	mov.u32 	%r8, %tid.x;
	mad.lo.s32 	%r1, %r6, %r7, %r8;
	setp.ge.s32 	%p1, %r1, %r2;
	@%p1 bra 	$L__BB5_3;
	cvta.to.global.u64 	%rd3, %rd1;
	mul.wide.s32 	%rd4, %r1, 4;
	add.s64 	%rd5, %rd3, %rd4;
	ld.global.f32 	%f2, [%rd5];
	add.f32 	%f3, %f2, 0f3F800000;
	setp.leu.f32 	%p2, %f3, 0f00000000;
	@%p2 bra 	$L__BB5_3;
	add.s32 	%r9, %r2, 1;
	setp.lt.u32 	%p3, %r9, 3;
	selp.b32 	%r10, %r2, 0, %p3;
	cvt.rn.f32.s32 	%f4, %r10;
	mul.f32 	%f5, %f4, 0f3F000000;
	mul.f32 	%f6, %f1, %f5;
	cvta.to.global.u64 	%rd6, %rd2;
	add.s64 	%rd8, %rd6, %rd4;
	st.global.f32 	[%rd8], %f6;
$L__BB5_3:
	ret;

}


// ===== COMPILED SASS (sm_100) =====

	.target	sm_100

	.elftype	@"ET_EXEC"


//--------------------- .note.nv.tkinfo           --------------------------
	.section	.note.nv.tkinfo,"",@"SHT_NOTE"
	.sectionflags	@"SHF_NOTE_NV_TKINFO"
	.tkinfo
        /*0018*/ 	.word	0x00000002
        /*0030*/ 	.string	""
        /*0030*/ 	.string	"ptxas"
        /*0030*/ 	.string	"Cuda compilation tools, release 13.0, V13.0.88"
        /*0030*/ 	.string	"Build cuda_13.0.r13.0/compiler.36424714_0"
        /*0030*/ 	.string	"-arch sm_100 -m 64 "



//--------------------- .note.nv.cuinfo           --------------------------
	.section	.note.nv.cuinfo,"",@"SHT_NOTE"
	.sectionflags	@"SHF_NOTE_NV_CUINFO"
        /*0018*/ 	.short	0x0002
        /*001a*/ 	.short	0x0064
        /*001c*/ 	.short	0x0082
	.zero		2


//--------------------- .nv.info                  --------------------------
	.section	.nv.info,"",@"SHT_CUDA_INFO"
	.align	4


	//----- nvinfo : EIATTR_REGCOUNT
	.align		4
        /*0000*/ 	.byte	0x04, 0x2f
        /*0002*/ 	.short	(.L_1 - .L_0)
	.align		4
.L_0:
        /*0004*/ 	.word	index@(hinge_d_loss_kernel)
        /*0008*/ 	.word	0x00000010


	//----- nvinfo : EIATTR_FRAME_SIZE
	.align		4
.L_1:
        /*000c*/ 	.byte	0x04, 0x11
        /*000e*/ 	.short	(.L_3 - .L_2)
	.align		4
.L_2:
        /*0010*/ 	.word	index@($__internal_2_$__cuda_sm3x_div_rn_noftz_f32_slowpath)
        /*0014*/ 	.word	0x00000000


	//----- nvinfo : EIATTR_FRAME_SIZE
	.align		4
.L_3:
        /*0018*/ 	.byte	0x04, 0x11
        /*001a*/ 	.short	(.L_5 - .L_4)
	.align		4
.L_4:
        /*001c*/ 	.word	index@(hinge_d_loss_kernel)
        /*0020*/ 	.word	0x00000000


	//----- nvinfo : EIATTR_REGCOUNT
	.align		4
.L_5:
        /*0024*/ 	.byte	0x04, 0x2f
        /*0026*/ 	.short	(.L_7 - .L_6)
	.align		4
.L_6:
        /*0028*/ 	.word	index@(hinge_d_loss_back_kernel)
        /*002c*/ 	.word	0x0000000c


	//----- nvinfo : EIATTR_FRAME_SIZE
	.align		4
.L_7:
        /*0030*/ 	.byte	0x04, 0x11
        /*0032*/ 	.short	(.L_9 - .L_8)
	.align		4
.L_8:
        /*0034*/ 	.word	index@(hinge_d_loss_back_kernel)
        /*0038*/ 	.word	0x00000000


	//----- nvinfo : EIATTR_REGCOUNT
	.align		4
.L_9:
        /*003c*/ 	.byte	0x04, 0x2f
        /*003e*/ 	.short	(.L_11 - .L_10)
	.align		4
.L_10:
        /*0040*/ 	.word	index@(hinge_d_real_loss_kernel)
        /*0044*/ 	.word	0x00000010


	//----- nvinfo : EIATTR_FRAME_SIZE
	.align		4
.L_11:
        /*0048*/ 	.byte	0x04, 0x11
        /*004a*/ 	.short	(.L_13 - .L_12)
	.align		4
.L_12:
        /*004c*/ 	.word	index@($__internal_1_$__cuda_sm3x_div_rn_noftz_f32_slowpath)
        /*0050*/ 	.word	0x00000000


	//----- nvinfo : EIATTR_FRAME_SIZE
	.align		4
.L_13:
        /*0054*/ 	.byte	0x04, 0x11
        /*0056*/ 	.short	(.L_15 - .L_14)
	.align		4
.L_14:
        /*0058*/ 	.word	index@(hinge_d_real_loss_kernel)
        /*005c*/ 	.word	0x00000000


	//----- nvinfo : EIATTR_REGCOUNT
	.align		4
.L_15:
        /*0060*/ 	.byte	0x04, 0x2f
        /*0062*/ 	.short	(.L_17 - .L_16)
	.align		4
.L_16:
        /*0064*/ 	.word	index@(hinge_d_fake_loss_kernel)
        /*0068*/ 	.word	0x00000010


	//----- nvinfo : EIATTR_FRAME_SIZE
	.align		4
.L_17:
        /*006c*/ 	.byte	0x04, 0x11
        /*006e*/ 	.short	(.L_19 - .L_18)
	.align		4
.L_18:
        /*0070*/ 	.word	index@($__internal_0_$__cuda_sm3x_div_rn_noftz_f32_slowpath)
        /*0074*/ 	.word	0x00000000


	//----- nvinfo : EIATTR_FRAME_SIZE
	.align		4
.L_19:
        /*0078*/ 	.byte	0x04, 0x11
        /*007a*/ 	.short	(.L_21 - .L_20)
	.align		4
.L_20:
        /*007c*/ 	.word	index@(hinge_d_fake_loss_kernel)
        /*0080*/ 	.word	0x00000000


	//----- nvinfo : EIATTR_REGCOUNT
	.align		4
.L_21:
        /*0084*/ 	.byte	0x04, 0x2f
        /*0086*/ 	.short	(.L_23 - .L_22)
	.align		4
.L_22:
        /*0088*/ 	.word	index@(hinge_d_loss_real_back_kernel)
        /*008c*/ 	.word	0x0000000a


	//----- nvinfo : EIATTR_FRAME_SIZE
	.align		4
.L_23:
        /*0090*/ 	.byte	0x04, 0x11
        /*0092*/ 	.short	(.L_25 - .L_24)
	.align		4
.L_24:
        /*0094*/ 	.word	index@(hinge_d_loss_real_back_kernel)
        /*0098*/ 	.word	0x00000000


	//----- nvinfo : EIATTR_REGCOUNT
	.align		4
.L_25:
        /*009c*/ 	.byte	0x04, 0x2f
        /*009e*/ 	.short	(.L_27 - .L_26)
	.align		4
.L_26:
        /*00a0*/ 	.word	index@(hinge_d_loss_fake_back_kernel)
        /*00a4*/ 	.word	0x00000008


	//----- nvinfo : EIATTR_FRAME_SIZE
	.align		4
.L_27:
        /*00a8*/ 	.byte	0x04, 0x11
        /*00aa*/ 	.short	(.L_29 - .L_28)
	.align		4
.L_28:
        /*00ac*/ 	.word	index@(hinge_d_loss_fake_back_kernel)
        /*00b0*/ 	.word	0x00000000


	//----- nvinfo : EIATTR_MIN_STACK_SIZE
	.align		4
.L_29:
        /*00b4*/ 	.byte	0x04, 0x12
        /*00b6*/ 	.short	(.L_31 - .L_30)
	.align		4
.L_30:
        /*00b8*/ 	.word	index@(hinge_d_loss_fake_back_kernel)
        /*00bc*/ 	.word	0x00000000


	//----- nvinfo : EIATTR_MIN_STACK_SIZE
	.align		4
.L_31:
        /*00c0*/ 	.byte	0x04, 0x12
        /*00c2*/ 	.short	(.L_33 - .L_32)
	.align		4
.L_32:
        /*00c4*/ 	.word	index@(hinge_d_loss_real_back_kernel)
        /*00c8*/ 	.word	0x00000000


	//----- nvinfo : EIATTR_MIN_STACK_SIZE
	.align		4
.L_33:
        /*00cc*/ 	.byte	0x04, 0x12
        /*00ce*/ 	.short	(.L_35 - .L_34)
	.align		4
.L_34:
        /*00d0*/ 	.word	index@(hinge_d_fake_loss_kernel)
        /*00d4*/ 	.word	0x00000000


	//----- nvinfo : EIATTR_MIN_STACK_SIZE
	.align		4
.L_35:
        /*00d8*/ 	.byte	0x04, 0x12
        /*00da*/ 	.short	(.L_37 - .L_36)
	.align		4
.L_36:
        /*00dc*/ 	.word	index@(hinge_d_real_loss_kernel)
        /*00e0*/ 	.word	0x00000000


	//----- nvinfo : EIATTR_MIN_STACK_SIZE
	.align		4
.L_37:
        /*00e4*/ 	.byte	0x04, 0x12
        /*00e6*/ 	.short	(.L_39 - .L_38)
	.align		4
.L_38:
        /*00e8*/ 	.word	index@(hinge_d_loss_back_kernel)
        /*00ec*/ 	.word	0x00000000


	//----- nvinfo : EIATTR_MIN_STACK_SIZE
	.align		4
.L_39:
        /*00f0*/ 	.byte	0x04, 0x12
        /*00f2*/ 	.short	(.L_41 - .L_40)
	.align		4
.L_40:
        /*00f4*/ 	.word	index@(hinge_d_loss_kernel)
        /*00f8*/ 	.word	0x00000000
.L_41:


//--------------------- .nv.compat                --------------------------
	.section	.nv.compat,"",@"SHT_CUDA_COMPAT_INFO"
	.align	4
        /*0000*/ 	.byte	0x02, 0x09, 0x00, 0x00, 0x02, 0x02, 0x01, 0x00, 0x02, 0x05, 0x05, 0x00, 0x03, 0x07, 0x01, 0x01
        /*0010*/ 	.byte	0x02, 0x03, 0x00, 0x00, 0x02, 0x06, 0x01, 0x00, 0x04, 0x0b, 0x08, 0x00, 0x01, 0x00, 0x00, 0x00
        /*0020*/ 	.byte	0x00, 0x00, 0x00, 0x00


//--------------------- .nv.info.hinge_d_loss_fake_back_kernel --------------------------
	.section	.nv.info.hinge_d_loss_fake_back_kernel,"",@"SHT_CUDA_INFO"
	.sectionflags	@""
	.align	4


	//----- nvinfo : EIATTR_CUDA_API_VERSION
	.align		4
        /*0000*/ 	.byte	0x04, 0x37
        /*0002*/ 	.short	(.L_43 - .L_42)
.L_42:
        /*0004*/ 	.word	0x00000082


	//----- nvinfo : EIATTR_KPARAM_INFO
	.align		4
.L_43:
        /*0008*/ 	.byte	0x04, 0x17
        /*000a*/ 	.short	(.L_45 - .L_44)
.L_44:
        /*000c*/ 	.word	0x00000000
        /*0010*/ 	.short	0x0003
        /*0012*/ 	.short	0x0014
        /*0014*/ 	.byte	0x00, 0xf0, 0x11, 0x00


	//----- nvinfo : EIATTR_KPARAM_INFO
	.align		4
.L_45:
        /*0018*/ 	.byte	0x04, 0x17
        /*001a*/ 	.short	(.L_47 - .L_46)
.L_46:
        /*001c*/ 	.word	0x00000000
        /*0020*/ 	.short	0x0002
        /*0022*/ 	.short	0x0010
        /*0024*/ 	.byte	0x00, 0xf0, 0x11, 0x00


	//----- nvinfo : EIATTR_KPARAM_INFO
	.align		4
.L_47:
        /*0028*/ 	.byte	0x04, 0x17
        /*002a*/ 	.short	(.L_49 - .L_48)
.L_48:
        /*002c*/ 	.word	0x00000000
        /*0030*/ 	.short	0x0001
        /*0032*/ 	.short	0x0008
        /*0034*/ 	.byte	0x00, 0xf5, 0x21, 0x00


	//----- nvinfo : EIATTR_KPARAM_INFO
	.align		4
.L_49:
        /*0038*/ 	.byte	0x04, 0x17
        /*003a*/ 	.short	(.L_51 - .L_50)
.L_50:
        /*003c*/ 	.word	0x00000000
        /*0040*/ 	.short	0x0000
        /*0042*/ 	.short	0x0000
        /*0044*/ 	.byte	0x00, 0xf5, 0x21, 0x00


	//----- nvinfo : EIATTR_SPARSE_MMA_MASK
	.align		4
.L_51:
        /*0048*/ 	.byte	0x03, 0x50
        /*004a*/ 	.short	0x0000


	//----- nvinfo : EIATTR_MAXREG_COUNT
	.align		4
        /*004c*/ 	.byte	0x03, 0x1b
        /*004e*/ 	.short	0x00ff


	//----- nvinfo : EIATTR_MERCURY_ISA_VERSION
	.align		4
        /*0050*/ 	.byte	0x03, 0x5f
        /*0052*/ 	.short	0x0101


	//----- nvinfo : EIATTR_VRC_CTA_INIT_COUNT
	.align		4
        /*0054*/ 	.byte	0x02, 0x4a
	.zero		1
	.zero		1


	//----- nvinfo : EIATTR_EXIT_INSTR_OFFSETS
	.align		4
        /*0058*/ 	.byte	0x04, 0x1c
        /*005a*/ 	.short	(.L_53 - .L_52)


	//   ....[0]....
.L_52:
        /*005c*/ 	.word	0x000000a0


	//   ....[1]....
        /*0060*/ 	.word	0x00000100


	//   ....[2]....
        /*0064*/ 	.word	0x000001b0


	//----- nvinfo : EIATTR_CBANK_PARAM_SIZE
	.align		4
.L_53:
        /*0068*/ 	.byte	0x03, 0x19
        /*006a*/ 	.short	0x0018


	//----- nvinfo : EIATTR_PARAM_CBANK
	.align		4
        /*006c*/ 	.byte	0x04, 0x0a
        /*006e*/ 	.short	(.L_55 - .L_54)
	.align		4
.L_54:
        /*0070*/ 	.word	index@(.nv.constant0.hinge_d_loss_fake_back_kernel)
        /*0074*/ 	.short	0x0380
        /*0076*/ 	.short	0x0018


	//----- nvinfo : EIATTR_SW_WAR
	.align		4
.L_55:
        /*0078*/ 	.byte	0x04, 0x36
        /*007a*/ 	.short	(.L_57 - .L_56)
.L_56:
        /*007c*/ 	.word	0x00000008
.L_57:


//--------------------- .nv.info.hinge_d_loss_real_back_kernel --------------------------
	.section	.nv.info.hinge_d_loss_real_back_kernel,"",@"SHT_CUDA_INFO"
	.sectionflags	@""
	.align	4


	//----- nvinfo : EIATTR_CUDA_API_VERSION
	.align		4
        /*0000*/ 	.byte	0x04, 0x37
        /*0002*/ 	.short	(.L_59 - .L_58)
.L_58:
        /*0004*/ 	.word	0x00000082


	//----- nvinfo : EIATTR_KPARAM_INFO
	.align		4
.L_59:
        /*0008*/ 	.byte	0x04, 0x17
        /*000a*/ 	.short	(.L_61 - .L_60)
.L_60:
        /*000c*/ 	.word	0x00000000
        /*0010*/ 	.short	0x0003
        /*0012*/ 	.short	0x0014
        /*0014*/ 	.byte	0x00, 0xf0, 0x11, 0x00


	//----- nvinfo : EIATTR_KPARAM_INFO
	.align		4
.L_61:
        /*0018*/ 	.byte	0x04, 0x17
        /*001a*/ 	.short	(.L_63 - .L_62)
.L_62:
        /*001c*/ 	.word	0x00000000
        /*0020*/ 	.short	0x0002
        /*0022*/ 	.short	0x0010
        /*0024*/ 	.byte	0x00, 0xf0, 0x11, 0x00


	//----- nvinfo : EIATTR_KPARAM_INFO
	.align		4
.L_63:
        /*0028*/ 	.byte	0x04, 0x17
        /*002a*/ 	.short	(.L_65 - .L_64)
.L_64:
        /*002c*/ 	.word	0x00000000
        /*0030*/ 	.short	0x0001
        /*0032*/ 	.short	0x0008
        /*0034*/ 	.byte	0x00, 0xf5, 0x21, 0x00


	//----- nvinfo : EIATTR_KPARAM_INFO
	.align		4
.L_65:
        /*0038*/ 	.byte	0x04, 0x17
        /*003a*/ 	.short	(.L_67 - .L_66)
.L_66:
        /*003c*/ 	.word	0x00000000
        /*0040*/ 	.short	0x0000
        /*0042*/ 	.short	0x0000
        /*0044*/ 	.byte	0x00, 0xf5, 0x21, 0x00


	//----- nvinfo : EIATTR_SPARSE_MMA_MASK
	.align		4
.L_67:
        /*0048*/ 	.byte	0x03, 0x50
        /*004a*/ 	.short	0x0000


	//----- nvinfo : EIATTR_MAXREG_COUNT
	.align		4
        /*004c*/ 	.byte	0x03, 0x1b
        /*004e*/ 	.short	0x00ff


	//----- nvinfo : EIATTR_MERCURY_ISA_VERSION
	.align		4
        /*0050*/ 	.byte	0x03, 0x5f
        /*0052*/ 	.short	0x0101


	//----- nvinfo : EIATTR_VRC_CTA_INIT_COUNT
	.align		4
        /*0054*/ 	.byte	0x02, 0x4a
	.zero		1
	.zero		1


	//----- nvinfo : EIATTR_EXIT_INSTR_OFFSETS
	.align		4
        /*0058*/ 	.byte	0x04, 0x1c
        /*005a*/ 	.short	(.L_69 - .L_68)


	//   ....[0]....
.L_68:
        /*005c*/ 	.word	0x000000a0


	//   ....[1]....
        /*0060*/ 	.word	0x00000100


	//   ....[2]....
        /*0064*/ 	.word	0x00000240


	//----- nvinfo : EIATTR_CBANK_PARAM_SIZE
	.align		4
.L_69:
        /*0068*/ 	.byte	0x03, 0x19
        /*006a*/ 	.short	0x0018


	//----- nvinfo : EIATTR_PARAM_CBANK
	.align		4
        /*006c*/ 	.byte	0x04, 0x0a
        /*006e*/ 	.short	(.L_71 - .L_70)
	.align		4
.L_70:
        /*0070*/ 	.word	index@(.nv.constant0.hinge_d_loss_real_back_kernel)
        /*0074*/ 	.short	0x0380
        /*0076*/ 	.short	0x0018


	//----- nvinfo : EIATTR_SW_WAR
	.align		4
.L_71:
        /*0078*/ 	.byte	0x04, 0x36
        /*007a*/ 	.short	(.L_73 - .L_72)
.L_72:
        /*007c*/ 	.word	0x00000008
.L_73:


//--------------------- .nv.info.hinge_d_fake_loss_kernel --------------------------
	.section	.nv.info.hinge_d_fake_loss_kernel,"",@"SHT_CUDA_INFO"
	.sectionflags	@""
	.align	4


	//----- nvinfo : EIATTR_CUDA_API_VERSION
	.align		4
        /*0000*/ 	.byte	0x04, 0x37
        /*0002*/ 	.short	(.L_75 - .L_74)
.L_74:
        /*0004*/ 	.word	0x00000082


	//----- nvinfo : EIATTR_KPARAM_INFO
	.align		4
.L_75:
        /*0008*/ 	.byte	0x04, 0x17
        /*000a*/ 	.short	(.L_77 - .L_76)
.L_76:
        /*000c*/ 	.word	0x00000000
        /*0010*/ 	.short	0x0002
        /*0012*/ 	.short	0x0010
        /*0014*/ 	.byte	0x00, 0xf0, 0x11, 0x00


	//----- nvinfo : EIATTR_KPARAM_INFO
	.align		4
.L_77:
        /*0018*/ 	.byte	0x04, 0x17
        /*001a*/ 	.short	(.L_79 - .L_78)
.L_78:
        /*001c*/ 	.word	0x00000000
        /*0020*/ 	.short	0x0001
        /*0022*/ 	.short	0x0008
        /*0024*/ 	.byte	0x00, 0xf5, 0x21, 0x00


	//----- nvinfo : EIATTR_KPARAM_INFO
	.align		4
.L_79:
        /*0028*/ 	.byte	0x04, 0x17
        /*002a*/ 	.short	(.L_81 - .L_80)
.L_80:
        /*002c*/ 	.word	0x00000000
        /*0030*/ 	.short	0x0000
        /*0032*/ 	.short	0x0000
        /*0034*/ 	.byte	0x00, 0xf5, 0x21, 0x00


	//----- nvinfo : EIATTR_SPARSE_MMA_MASK
	.align		4
.L_81:
        /*0038*/ 	.byte	0x03, 0x50
        /*003a*/ 	.short	0x0000


	//----- nvinfo : EIATTR_MAXREG_COUNT
	.align		4
        /*003c*/ 	.byte	0x03, 0x1b
        /*003e*/ 	.short	0x00ff


	//----- nvinfo : EIATTR_MERCURY_ISA_VERSION
	.align		4
        /*0040*/ 	.byte	0x03, 0x5f
        /*0042*/ 	.short	0x0101


	//----- nvinfo : EIATTR_VRC_CTA_INIT_COUNT
	.align		4
        /*0044*/ 	.byte	0x02, 0x4a
	.zero		1
	.zero		1


	//----- nvinfo : EIATTR_EXIT_INSTR_OFFSETS
	.align		4
        /*0048*/ 	.byte	0x04, 0x1c
        /*004a*/ 	.short	(.L_83 - .L_82)


	//   ....[0]....
.L_82:
        /*004c*/ 	.word	0x000000a0


	//   ....[1]....
        /*0050*/ 	.word	0x00000240


	//----- nvinfo : EIATTR_CRS_STACK_SIZE
	.align		4
.L_83:
        /*0054*/ 	.byte	0x04, 0x1e
        /*0056*/ 	.short	(.L_85 - .L_84)
.L_84:
        /*0058*/ 	.word	0x00000000


	//----- nvinfo : EIATTR_CBANK_PARAM_SIZE
	.align		4
.L_85:
        /*005c*/ 	.byte	0x03, 0x19
        /*005e*/ 	.short	0x0014


	//----- nvinfo : EIATTR_PARAM_CBANK
	.align		4
        /*0060*/ 	.byte	0x04, 0x0a
        /*0062*/ 	.short	(.L_87 - .L_86)
	.align		4
.L_86:
        /*0064*/ 	.word	index@(.nv.constant0.hinge_d_fake_loss_kernel)
        /*0068*/ 	.short	0x0380
        /*006a*/ 	.short	0x0014


	//----- nvinfo : EIATTR_SW_WAR
	.align		4
.L_87:
        /*006c*/ 	.byte	0x04, 0x36
        /*006e*/ 	.short	(.L_89 - .L_88)
.L_88:
        /*0070*/ 	.word	0x00000008
.L_89:


//--------------------- .nv.info.hinge_d_real_loss_kernel --------------------------
	.section	.nv.info.hinge_d_real_loss_kernel,"",@"SHT_CUDA_INFO"
	.sectionflags	@""
	.align	4


	//----- nvinfo : EIATTR_CUDA_API_VERSION
	.align		4
        /*0000*/ 	.byte	0x04, 0x37
        /*0002*/ 	.short	(.L_91 - .L_90)
.L_90:
        /*0004*/ 	.word	0x00000082


	//----- nvinfo : EIATTR_KPARAM_INFO
	.align		4
.L_91:
        /*0008*/ 	.byte	0x04, 0x17
        /*000a*/ 	.short	(.L_93 - .L_92)
.L_92:
        /*000c*/ 	.word	0x00000000
        /*0010*/ 	.short	0x0002
        /*0012*/ 	.short	0x0010
        /*0014*/ 	.byte	0x00, 0xf0, 0x11, 0x00


	//----- nvinfo : EIATTR_KPARAM_INFO
	.align		4
.L_93:
        /*0018*/ 	.byte	0x04, 0x17
        /*001a*/ 	.short	(.L_95 - .L_94)
.L_94:
        /*001c*/ 	.word	0x00000000
        /*0020*/ 	.short	0x0001
        /*0022*/ 	.short	0x0008
        /*0024*/ 	.byte	0x00, 0xf5, 0x21, 0x00


	//----- nvinfo : EIATTR_KPARAM_INFO
	.align		4
.L_95:
        /*0028*/ 	.byte	0x04, 0x17
        /*002a*/ 	.short	(.L_97 - .L_96)
.L_96:
        /*002c*/ 	.word	0x00000000
        /*0030*/ 	.short	0x0000
        /*0032*/ 	.short	0x0000
        /*0034*/ 	.byte	0x00, 0xf5, 0x21, 0x00


	//----- nvinfo : EIATTR_SPARSE_MMA_MASK
	.align		4
.L_97:
        /*0038*/ 	.byte	0x03, 0x50
        /*003a*/ 	.short	0x0000


	//----- nvinfo : EIATTR_MAXREG_COUNT
	.align		4
        /*003c*/ 	.byte	0x03, 0x1b
        /*003e*/ 	.short	0x00ff


	//----- nvinfo : EIATTR_MERCURY_ISA_VERSION
	.align		4
        /*0040*/ 	.byte	0x03, 0x5f
        /*0042*/ 	.short	0x0101


	//----- nvinfo : EIATTR_VRC_CTA_INIT_COUNT
	.align		4
        /*0044*/ 	.byte	0x02, 0x4a
	.zero		1
	.zero		1


	//----- nvinfo : EIATTR_EXIT_INSTR_OFFSETS
	.align		4
        /*0048*/ 	.byte	0x04, 0x1c
        /*004a*/ 	.short	(.L_99 - .L_98)


	//   ....[0]....
.L_98:
        /*004c*/ 	.word	0x000000a0


	//   ....[1]....
        /*0050*/ 	.word	0x00000240


	//----- nvinfo : EIATTR_CRS_STACK_SIZE
	.align		4
.L_99:
        /*0054*/ 	.byte	0x04, 0x1e
        /*0056*/ 	.short	(.L_101 - .L_100)
.L_100:
        /*0058*/ 	.word	0x00000000


	//----- nvinfo : EIATTR_CBANK_PARAM_SIZE
	.align		4
.L_101:
        /*005c*/ 	.byte	0x03, 0x19
        /*005e*/ 	.short	0x0014


	//----- nvinfo : EIATTR_PARAM_CBANK
	.align		4
        /*0060*/ 	.byte	0x04, 0x0a
        /*0062*/ 	.short	(.L_103 - .L_102)
	.align		4
.L_102:
        /*0064*/ 	.word	index@(.nv.constant0.hinge_d_real_loss_kernel)
        /*0068*/ 	.short	0x0380
        /*006a*/ 	.short	0x0014


	//----- nvinfo : EIATTR_SW_WAR
	.align		4
.L_103:
        /*006c*/ 	.byte	0x04, 0x36
        /*006e*/ 	.short	(.L_105 - .L_104)
.L_104:
        /*0070*/ 	.word	0x00000008
.L_105:


//--------------------- .nv.info.hinge_d_loss_back_kernel --------------------------
	.section	.nv.info.hinge_d_loss_back_kernel,"",@"SHT_CUDA_INFO"
	.sectionflags	@""
	.align	4


	//----- nvinfo : EIATTR_CUDA_API_VERSION
	.align		4
        /*0000*/ 	.byte	0x04, 0x37
        /*0002*/ 	.short	(.L_107 - .L_106)
.L_106:
        /*0004*/ 	.word	0x00000082


	//----- nvinfo : EIATTR_KPARAM_INFO
	.align		4
.L_107:
        /*0008*/ 	.byte	0x04, 0x17
        /*000a*/ 	.short	(.L_109 - .L_108)
.L_108:
        /*000c*/ 	.word	0x00000000
        /*0010*/ 	.short	0x0004
        /*0012*/ 	.short	0x0020
        /*0014*/ 	.byte	0x00, 0xf0, 0x11, 0x00


	//----- nvinfo : EIATTR_KPARAM_INFO
	.align		4
.L_109:
        /*0018*/ 	.byte	0x04, 0x17
        /*001a*/ 	.short	(.L_111 - .L_110)
.L_110:
        /*001c*/ 	.word	0x00000000
        /*0020*/ 	.short	0x0003
        /*0022*/ 	.short	0x0018
        /*0024*/ 	.byte	0x00, 0xf5, 0x21, 0x00


	//----- nvinfo : EIATTR_KPARAM_INFO
	.align		4
.L_111:
        /*0028*/ 	.byte	0x04, 0x17
        /*002a*/ 	.short	(.L_113 - .L_112)
.L_112:
        /*002c*/ 	.word	0x00000000
        /*0030*/ 	.short	0x0002
        /*0032*/ 	.short	0x0010
        /*0034*/ 	.byte	0x00, 0xf5, 0x21, 0x00


	//----- nvinfo : EIATTR_KPARAM_INFO
	.align		4
.L_113:
        /*0038*/ 	.byte	0x04, 0x17
        /*003a*/ 	.short	(.L_115 - .L_114)
.L_114:
        /*003c*/ 	.word	0x00000000
        /*0040*/ 	.short	0x0001
        /*0042*/ 	.short	0x0008
        /*0044*/ 	.byte	0x00, 0xf5, 0x21, 0x00


	//----- nvinfo : EIATTR_KPARAM_INFO
	.align		4
.L_115:
        /*0048*/ 	.byte	0x04, 0x17
        /*004a*/ 	.short	(.L_117 - .L_116)
.L_116:
        /*004c*/ 	.word	0x00000000
        /*0050*/ 	.short	0x0000
        /*0052*/ 	.short	0x0000
        /*0054*/ 	.byte	0x00, 0xf5, 0x21, 0x00


	//----- nvinfo : EIATTR_SPARSE_MMA_MASK
	.align		4
.L_117:
        /*0058*/ 	.byte	0x03, 0x50
        /*005a*/ 	.short	0x0000


	//----- nvinfo : EIATTR_MAXREG_COUNT
	.align		4
        /*005c*/ 	.byte	0x03, 0x1b
        /*005e*/ 	.short	0x00ff


	//----- nvinfo : EIATTR_MERCURY_ISA_VERSION
	.align		4
        /*0060*/ 	.byte	0x03, 0x5f
        /*0062*/ 	.short	0x0101


	//----- nvinfo : EIATTR_VRC_CTA_INIT_COUNT
	.align		4
        /*0064*/ 	.byte	0x02, 0x4a
	.zero		1
	.zero		1


	//----- nvinfo : EIATTR_EXIT_INSTR_OFFSETS
	.align		4
        /*0068*/ 	.byte	0x04, 0x1c
        /*006a*/ 	.short	(.L_119 - .L_118)


	//   ....[0]....
.L_118:
        /*006c*/ 	.word	0x000000a0


	//   ....[1]....
        /*0070*/ 	.word	0x00000280


	//   ....[2]....
        /*0074*/ 	.word	0x00000310


	//----- nvinfo : EIATTR_CRS_STACK_SIZE
	.align		4
.L_119:
        /*0078*/ 	.byte	0x04, 0x1e
        /*007a*/ 	.short	(.L_121 - .L_120)
.L_120:
        /*007c*/ 	.word	0x00000000


	//----- nvinfo : EIATTR_CBANK_PARAM_SIZE
	.align		4
.L_121:
        /*0080*/ 	.byte	0x03, 0x19
        /*0082*/ 	.short	0x0024


	//----- nvinfo : EIATTR_PARAM_CBANK
	.align		4
        /*0084*/ 	.byte	0x04, 0x0a
        /*0086*/ 	.short	(.L_123 - .L_122)
	.align		4
.L_122:
        /*0088*/ 	.word	index@(.nv.constant0.hinge_d_loss_back_kernel)
        /*008c*/ 	.short	0x0380
        /*008e*/ 	.short	0x0024


	//----- nvinfo : EIATTR_SW_WAR
	.align		4
.L_123:
        /*0090*/ 	.byte	0x04, 0x36
        /*0092*/ 	.short	(.L_125 - .L_124)
.L_124:
        /*0094*/ 	.word	0x00000008
.L_125:


//--------------------- .nv.info.hinge_d_loss_kernel --------------------------
	.section	.nv.info.hinge_d_loss_kernel,"",@"SHT_CUDA_INFO"
	.sectionflags	@""
	.align	4


	//----- nvinfo : EIATTR_CUDA_API_VERSION
	.align		4
        /*0000*/ 	.byte	0x04, 0x37
        /*0002*/ 	.short	(.L_127 - .L_126)
.L_126:
        /*0004*/ 	.word	0x00000082


	//----- nvinfo : EIATTR_KPARAM_INFO
	.align		4
.L_127:
        /*0008*/ 	.byte	0x04, 0x17
        /*000a*/ 	.short	(.L_129 - .L_128)
.L_128:
        /*000c*/ 	.word	0x00000000
        /*0010*/ 	.short	0x0003
        /*0012*/ 	.short	0x0018
        /*0014*/ 	.byte	0x00, 0xf0, 0x11, 0x00


	//----- nvinfo : EIATTR_KPARAM_INFO
	.align		4
.L_129:
        /*0018*/ 	.byte	0x04, 0x17
        /*001a*/ 	.short	(.L_131 - .L_130)
.L_130:
        /*001c*/ 	.word	0x00000000
        /*0020*/ 	.short	0x0002
        /*0022*/ 	.short	0x0010
        /*0024*/ 	.byte	0x00, 0xf5, 0x21, 0x00


	//----- nvinfo : EIATTR_KPARAM_INFO
	.align		4
.L_131:
        /*0028*/ 	.byte	0x04, 0x17
        /*002a*/ 	.short	(.L_133 - .L_132)
.L_132:
        /*002c*/ 	.word	0x00000000
        /*0030*/ 	.short	0x0001
        /*0032*/ 	.short	0x0008
        /*0034*/ 	.byte	0x00, 0xf5, 0x21, 0x00


	//----- nvinfo : EIATTR_KPARAM_INFO
	.align		4
.L_133:
        /*0038*/ 	.byte	0x04, 0x17
        /*003a*/ 	.short	(.L_135 - .L_134)
.L_134:
        /*003c*/ 	.word	0x00000000
        /*0040*/ 	.short	0x0000
        /*0042*/ 	.short	0x0000
        /*0044*/ 	.byte	0x00, 0xf5, 0x21, 0x00


	//----- nvinfo : EIATTR_SPARSE_MMA_MASK
	.align		4
.L_135:
        /*0048*/ 	.byte	0x03, 0x50
        /*004a*/ 	.short	0x0000


	//----- nvinfo : EIATTR_MAXREG_COUNT
	.align		4
        /*004c*/ 	.byte	0x03, 0x1b
        /*004e*/ 	.short	0x00ff


	//----- nvinfo : EIATTR_MERCURY_ISA_VERSION
	.align		4
        /*0050*/ 	.byte	0x03, 0x5f
        /*0052*/ 	.short	0x0101


	//----- nvinfo : EIATTR_VRC_CTA_INIT_COUNT
	.align		4
        /*0054*/ 	.byte	0x02, 0x4a
	.zero		1
	.zero		1


	//----- nvinfo : EIATTR_EXIT_INSTR_OFFSETS
	.align		4
        /*0058*/ 	.byte	0x04, 0x1c
        /*005a*/ 	.short	(.L_137 - .L_136)


	//   ....[0]....
.L_136:
        /*005c*/ 	.word	0x000000a0


	//   ....[1]....
        /*0060*/ 	.word	0x000002a0


	//----- nvinfo : EIATTR_CRS_STACK_SIZE
	.align		4
.L_137:
        /*0064*/ 	.byte	0x04, 0x1e
        /*0066*/ 	.short	(.L_139 - .L_138)
.L_138:
        /*0068*/ 	.word	0x00000000


	//----- nvinfo : EIATTR_CBANK_PARAM_SIZE
	.align		4
.L_139:
        /*006c*/ 	.byte	0x03, 0x19
        /*006e*/ 	.short	0x001c


	//----- nvinfo : EIATTR_PARAM_CBANK
	.align		4
        /*0070*/ 	.byte	0x04, 0x0a
        /*0072*/ 	.short	(.L_141 - .L_140)
	.align		4
.L_140:
        /*0074*/ 	.word	index@(.nv.constant0.hinge_d_loss_kernel)
        /*0078*/ 	.short	0x0380
        /*007a*/ 	.short	0x001c


	//----- nvinfo : EIATTR_SW_WAR
	.align		4
.L_141:
        /*007c*/ 	.byte	0x04, 0x36
        /*007e*/ 	.short	(.L_143 - .L_142)
.L_142:
        /*0080*/ 	.word	0x00000008
.L_143:


//--------------------- .nv.callgraph             --------------------------
	.section	.nv.callgraph,"",@"SHT_CUDA_CALLGRAPH"
	.align	4
	.sectionentsize	8
	.align		4
        /*0000*/ 	.word	0x00000000
	.align		4
        /*0004*/ 	.word	0xffffffff
	.align		4
        /*0008*/ 	.word	0x00000000
	.align		4
        /*000c*/ 	.word	0xfffffffe
	.align		4
        /*0010*/ 	.word	0x00000000
	.align		4
        /*0014*/ 	.word	0xfffffffd
	.align		4
        /*0018*/ 	.word	0x00000000
	.align		4
        /*001c*/ 	.word	0xfffffffc


//--------------------- .text.hinge_d_loss_fake_back_kernel --------------------------
	.section	.text.hinge_d_loss_fake_back_kernel,"ax",@progbits
	.align	128
        .global         hinge_d_loss_fake_back_kernel
        .type           hinge_d_loss_fake_back_kernel,@function
        .size           hinge_d_loss_fake_back_kernel,(.L_x_50 - hinge_d_loss_fake_back_kernel)
        .other          hinge_d_loss_fake_back_kernel,@"STO_CUDA_ENTRY STV_DEFAULT"
hinge_d_loss_fake_back_kernel:
.text.hinge_d_loss_fake_back_kernel:
[----:B------:R-:W-:Y:S01]  /*0000*/  LDC R1, c[0x0][0x37c] ;  /* 0x0000df00ff017b82 */ /* 0x000fe20000000800 */
[----:B------:R-:W0:Y:S07]  /*0010*/  S2R R0, SR_TID.X ;  /* 0x0000000000007919 */ /* 0x000e2e0000002100 */
[----:B------:R-:W-:Y:S01]  /*0020*/  S2UR UR4, SR_CTAID.X ;  /* 0x00000000000479c3 */ /* 0x000fe20000002500 */
[----:B------:R-:W1:Y:S01]  /*0030*/  LDCU UR6, c[0x0][0x370] ;  /* 0x00006e00ff0677ac */ /* 0x000e620008000800 */
[----:B------:R-:W2:Y:S06]  /*0040*/  LDCU UR8, c[0x0][0x394] ;  /* 0x00007280ff0877ac */ /* 0x000eac0008000800 */
[----:B------:R-:W1:Y:S08]  /*0050*/  S2UR UR5, SR_CTAID.Y ;  /* 0x00000000000579c3 */ /* 0x000e700000002600 */
[----:B------:R-:W0:Y:S01]  /*0060*/  LDC R5, c[0x0][0x360] ;  /* 0x0000d800ff057b82 */ /* 0x000e220000000800 */
[----:B-1----:R-:W-:-:S06]  /*0070*/  UIMAD UR4, UR5, UR6, UR4 ;  /* 0x00000006050472a4 */ /* 0x002fcc000f8e0204 */
[----:B0-----:R-:W-:-:S05]  /*0080*/  IMAD R5, R5, UR4, R0 ;  /* 0x0000000405057c24 */ /* 0x001fca000f8e0200 */
[----:B--2---:R-:W-:-:S13]  /*0090*/  ISETP.GE.AND P0, PT, R5, UR8, PT ;  /* 0x0000000805007c0c */ /* 0x004fda000bf06270 */
[----:B------:R-:W-:Y:S05]  /*00a0*/  @P0 EXIT ;  /* 0x000000000000094d */ /* 0x000fea0003800000 */
[----:B------:R-:W0:Y:S01]  /*00b0*/  LDC.64 R2, c[0x0][0x380] ;  /* 0x0000e000ff027b82 */ /* 0x000e220000000a00 */
[----:B------:R-:W1:Y:S01]  /*00c0*/  LDCU.64 UR6, c[0x0][0x358] ;  /* 0x00006b00ff0677ac */ /* 0x000e620008000a00 */
[----:B0-----:R-:W-:-:S06]  /*00d0*/  IMAD.WIDE R2, R5, 0x4, R2 ;  /* 0x0000000405027825 */ /* 0x001fcc00078e0202 */
[----:B-1----:R-:W2:Y:S02]  /*00e0*/  LDG.E R2, desc[UR6][R2.64] ;  /* 0x0000000602027981 */ /* 0x002ea4000c1e1900 */
[----:B--2---:R-:W-:-:S13]  /*00f0*/  FSETP.GT.AND P0, PT, R2, -1, PT ;  /* 0xbf8000000200780b */ /* 0x004fda0003f04000 */
[----:B------:R-:W-:Y:S05]  /*0100*/  @!P0 EXIT ;  /* 0x000000000000894d */ /* 0x000fea0003800000 */
[----:B------:R-:W0:Y:S01]  /*0110*/  LDC.64 R2, c[0x0][0x388] ;  /* 0x0000e200ff027b82 */ /* 0x000e220000000a00 */
[----:B------:R-:W-:Y:S01]  /*0120*/  UIADD3 UR4, UPT, UPT, UR8, 0x1, URZ ;  /* 0x0000000108047890 */ /* 0x000fe2000fffe0ff */
[----:B------:R-:W1:Y:S03]  /*0130*/  LDCU UR5, c[0x0][0x390] ;  /* 0x00007200ff0577ac */ /* 0x000e660008000800 */
[----:B------:R-:W-:-:S04]  /*0140*/  UISETP.GE.U32.AND UP0, UPT, UR4, 0x3, UPT ;  /* 0x000000030400788c */ /* 0x000fc8000bf06070 */
[----:B------:R-:W-:-:S06]  /*0150*/  USEL UR4, UR8, URZ, !UP0 ;  /* 0x000000ff08047287 */ /* 0x000fcc000c000000 */
[----:B------:R-:W-:-:S05]  /*0160*/  I2FP.F32.S32 R0, UR4 ;  /* 0x0000000400007c45 */ /* 0x000fca0008201400 */
[----:B------:R-:W-:Y:S01]  /*0170*/  FMUL R0, R0, 0.5 ;  /* 0x3f00000000007820 */ /* 0x000fe20000400000 */
[----:B0-----:R-:W-:-:S04]  /*0180*/  IMAD.WIDE R2, R5, 0x4, R2 ;  /* 0x0000000405027825 */ /* 0x001fc800078e0202 */
[----:B-1----:R-:W-:-:S05]  /*0190*/  FMUL R5, R0, UR5 ;  /* 0x0000000500057c20 */ /* 0x002fca0008400000 */
[----:B------:R-:W-:Y:S01]  /*01a0*/  STG.E desc[UR6][R2.64], R5 ;  /* 0x0000000502007986 */ /* 0x000fe2000c101906 */
[----:B------:R-:W-:Y:S05]  /*01b0*/  EXIT ;  /* 0x000000000000794d */ /* 0x000fea0003800000 */
.L_x_0:
[----:B------:R-:W-:-:S00]  /*01c0*/  BRA `(.L_x_0) ;  /* 0xfffffffc00fc7947 */ /* 0x000fc0000383ffff */
[----:B------:R-:W-:-:S00]  /*01d0*/  NOP ;  /* 0x0000000000007918 */ /* 0x000fc00000000000 */
        /* <DEDUP_REMOVED lines=10> */
.L_x_50:


//--------------------- .text.hinge_d_loss_real_back_kernel --------------------------
	.section	.text.hinge_d_loss_real_back_kernel,"ax",@progbits
	.align	128
        .global         hinge_d_loss_real_back_kernel
        .type           hinge_d_loss_real_back_kernel,@function
        .size           hinge_d_loss_real_back_kernel,(.L_x_51 - hinge_d_loss_real_back_kernel)
        .other          hinge_d_loss_real_back_kernel,@"STO_CUDA_ENTRY STV_DEFAULT"
hinge_d_loss_real_back_kernel:
.text.hinge_d_loss_real_back_kernel:
[----:B------:R-:W-:Y:S01]  /*0000*/  LDC R1, c[0x0][0x37c] ;  /* 0x0000df00ff017b82 */ /* 0x000fe20000000800 */
[----:B------:R-:W0:Y:S07]  /*0010*/  S2R R0, SR_TID.X ;  /* 0x0000000000007919 */ /* 0x000e2e0000002100 */
[----:B------:R-:W-:Y:S01]  /*0020*/  S2UR UR4, SR_CTAID.X ;  /* 0x00000000000479c3 */ /* 0x000fe20000002500 */
[----:B------:R-:W1:Y:S07]  /*0030*/  LDCU UR6, c[0x0][0x370] ;  /* 0x00006e00ff0677ac */ /* 0x000e6e0008000800 */
[----:B------:R-:W1:Y:S08]  /*0040*/  S2UR UR5, SR_CTAID.Y ;  /* 0x00000000000579c3 */ /* 0x000e700000002600 */
[----:B------:R-:W0:Y:S08]  /*0050*/  LDC R5, c[0x0][0x360] ;  /* 0x0000d800ff057b82 */ /* 0x000e300000000800 */
[----:B------:R-:W2:Y:S01]  /*0060*/  LDC R4, c[0x0][0x394] ;  /* 0x0000e500ff047b82 */ /* 0x000ea20000000800 */
[----:B-1----:R-:W-:-:S06]  /*0070*/  UIMAD UR4, UR5, UR6, UR4 ;  /* 0x00000006050472a4 */ /* 0x002fcc000f8e0204 */
[----:B0-----:R-:W-:-:S05]  /*0080*/  IMAD R5, R5, UR4, R0 ;  /* 0x0000000405057c24 */ /* 0x001fca000f8e0200 */
[----:B--2---:R-:W-:-:S13]  /*0090*/  ISETP.GE.AND P0, PT, R5, R4, PT ;  /* 0x000000040500720c */ /* 0x004fda0003f06270 */
[----:B------:R-:W-:Y:S05]  /*00a0*/  @P0 EXIT ;  /* 0x000000000000094d */ /* 0x000fea0003800000 */
[----:B------:R-:W0:Y:S01]  /*00b0*/  LDC.64 R2, c[0x0][0x380] ;  /* 0x0000e000ff027b82 */ /* 0x000e220000000a00 */
[----:B------:R-:W1:Y:S01]  /*00c0*/  LDCU.64 UR4, c[0x0][0x358] ;  /* 0x00006b00ff0477ac */ /* 0x000e620008000a00 */
[----:B0-----:R-:W-:-:S06]  /*00d0*/  IMAD.WIDE R2, R5, 0x4, R2 ;  /* 0x0000000405027825 */ /* 0x001fcc00078e0202 */
[----:B-1----:R-:W2:Y:S02]  /*00e0*/  LDG.E R2, desc[UR4][R2.64] ;  /* 0x0000000402027981 */ /* 0x002ea4000c1e1900 */
[----:B--2---:R-:W-:-:S13]  /*00f0*/  FSETP.GEU.AND P0, PT, R2, 1, PT ;  /* 0x3f8000000200780b */ /* 0x004fda0003f0e000 */
[----:B------:R-:W-:Y:S05]  /*0100*/  @P0 EXIT ;  /* 0x000000000000094d */ /* 0x000fea0003800000 */
[-C--:B------:R-:W-:Y:S01]  /*0110*/  IABS R3, R4.reuse ;  /* 0x0000000400037213 */ /* 0x080fe20000000000 */
[----:B------:R-:W0:Y:S01]  /*0120*/  LDCU UR6, c[0x0][0x390] ;  /* 0x00007200ff0677ac */ /* 0x000e220008000800 */
[----:B------:R-:W-:Y:S02]  /*0130*/  LOP3.LUT R7, RZ, R4, RZ, 0x33, !PT ;  /* 0x00000004ff077212 */ /* 0x000fe400078e33ff */
[C---:B------:R-:W-:Y:S02]  /*0140*/  ISETP.GT.U32.AND P2, PT, R3.reuse, 0x1, PT ;  /* 0x000000010300780c */ /* 0x040fe40003f44070 */
[----:B------:R-:W-:Y:S02]  /*0150*/  IADD3 R0, PT, PT, -R3, 0x1, RZ ;  /* 0x0000000103007810 */ /* 0x000fe40007ffe1ff */
[----:B------:R-:W-:Y:S02]  /*0160*/  ISETP.GE.AND P0, PT, R7, RZ, PT ;  /* 0x000000ff0700720c */ /* 0x000fe40003f06270 */
[----:B------:R-:W-:-:S04]  /*0170*/  SEL R0, R0, 0x1, !P2 ;  /* 0x0000000100007807 */ /* 0x000fc80005000000 */
[----:B------:R-:W-:Y:S02]  /*0180*/  ISETP.GE.U32.AND P1, PT, R0, R3, PT ;  /* 0x000000030000720c */ /* 0x000fe40003f26070 */
[----:B------:R-:W-:Y:S01]  /*0190*/  SEL R0, RZ, 0x1, P2 ;  /* 0x00000001ff007807 */ /* 0x000fe20001000000 */
[----:B------:R-:W1:Y:S10]  /*01a0*/  LDC.64 R2, c[0x0][0x388] ;  /* 0x0000e200ff027b82 */ /* 0x000e740000000a00 */
[----:B------:R-:W-:Y:S01]  /*01b0*/  @P1 VIADD R0, R0, 0x1 ;  /* 0x0000000100001836 */ /* 0x000fe20000000000 */
[----:B------:R-:W-:-:S03]  /*01c0*/  ISETP.NE.AND P1, PT, R4, RZ, PT ;  /* 0x000000ff0400720c */ /* 0x000fc60003f25270 */
[----:B------:R-:W-:-:S05]  /*01d0*/  @!P0 IMAD.MOV R0, RZ, RZ, -R0 ;  /* 0x000000ffff008224 */ /* 0x000fca00078e0a00 */
[----:B------:R-:W-:-:S04]  /*01e0*/  SEL R0, R7, R0, !P1 ;  /* 0x0000000007007207 */ /* 0x000fc80004800000 */
[----:B------:R-:W-:Y:S01]  /*01f0*/  I2FP.F32.S32 R0, R0 ;  /* 0x0000000000007245 */ /* 0x000fe20000201400 */
[----:B-1----:R-:W-:-:S04]  /*0200*/  IMAD.WIDE R2, R5, 0x4, R2 ;  /* 0x0000000405027825 */ /* 0x002fc800078e0202 */
[----:B------:R-:W-:-:S04]  /*0210*/  FMUL R0, R0, 0.5 ;  /* 0x3f00000000007820 */ /* 0x000fc80000400000 */
[----:B0-----:R-:W-:-:S05]  /*0220*/  FMUL R5, R0, UR6 ;  /* 0x0000000600057c20 */ /* 0x001fca0008400000 */
[----:B------:R-:W-:Y:S01]  /*0230*/  STG.E desc[UR4][R2.64], R5 ;  /* 0x0000000502007986 */ /* 0x000fe2000c101904 */
[----:B------:R-:W-:Y:S05]  /*0240*/  EXIT ;  /* 0x000000000000794d */ /* 0x000fea0003800000 */
.L_x_1:
        /* <DEDUP_REMOVED lines=11> */
.L_x_51:


//--------------------- .text.hinge_d_fake_loss_kernel --------------------------
	.section	.text.hinge_d_fake_loss_kernel,"ax",@progbits
	.align	128
        .global         hinge_d_fake_loss_kernel
        .type           hinge_d_fake_loss_kernel,@function
        .size           hinge_d_fake_loss_kernel,(.L_x_47 - hinge_d_fake_loss_kernel)
        .other          hinge_d_fake_loss_kernel,@"STO_CUDA_ENTRY STV_DEFAULT"
hinge_d_fake_loss_kernel:
.text.hinge_d_fake_loss_kernel:
        /* <DEDUP_REMOVED lines=14> */
[----:B-1----:R-:W2:Y:S01]  /*00e0*/  LDG.E R4, desc[UR4][R4.64] ;  /* 0x0000000404047981 */ /* 0x002ea2000c1e1900 */
[----:B------:R-:W-:Y:S01]  /*00f0*/  I2FP.F32.S32 R3, UR7 ;  /* 0x0000000700037c45 */ /* 0x000fe20008201400 */
[----:B------:R-:W-:Y:S03]  /*0100*/  BSSY.RECONVERGENT B0, `(.L_x_2) ;  /* 0x000000f000007945 */ /* 0x000fe60003800200 */
[----:B------:R-:W0:Y:S02]  /*0110*/  MUFU.RCP R6, R3 ;  /* 0x0000000300067308 */ /* 0x000e240000001000 */
[----:B0-----:R-:W-:-:S04]  /*0120*/  FFMA R7, -R3, R6, 1 ;  /* 0x3f80000003077423 */ /* 0x001fc80000000106 */
[----:B------:R-:W-:Y:S01]  /*0130*/  FFMA R7, R6, R7, R6 ;  /* 0x0000000706077223 */ /* 0x000fe20000000006 */
[----:B--2---:R-:W-:-:S05]  /*0140*/  FADD R0, R4, 1 ;  /* 0x3f80000004007421 */ /* 0x004fca0000000000 */
[----:B------:R-:W-:-:S04]  /*0150*/  FSETP.GT.AND P0, PT, R0, 1, PT ;  /* 0x3f8000000000780b */ /* 0x000fc80003f04000 */
[----:B------:R-:W-:-:S05]  /*0160*/  FSEL R0, R0, RZ, P0 ;  /* 0x000000ff00007208 */ /* 0x000fca0000000000 */
[----:B------:R-:W-:-:S03]  /*0170*/  FFMA R6, R0, R7, RZ ;  /* 0x0000000700067223 */ /* 0x000fc600000000ff */
[----:B------:R-:W0:Y:S01]  /*0180*/  FCHK P0, R0, R3 ;  /* 0x0000000300007302 */ /* 0x000e220000000000 */
[----:B------:R-:W-:-:S04]  /*0190*/  FFMA R8, -R3, R6, R0 ;  /* 0x0000000603087223 */ /* 0x000fc80000000100 */
[----:B------:R-:W-:Y:S01]  /*01a0*/  FFMA R6, R7, R8, R6 ;  /* 0x0000000807067223 */ /* 0x000fe20000000006 */
[----:B0-----:R-:W-:Y:S06]  /*01b0*/  @!P0 BRA `(.L_x_3) ;  /* 0x00000000000c8947 */ /* 0x001fec0003800000 */
[----:B------:R-:W-:-:S07]  /*01c0*/  MOV R4, 0x1e0 ;  /* 0x000001e000047802 */ /* 0x000fce0000000f00 */
[----:B------:R-:W-:Y:S05]  /*01d0*/  CALL.REL.NOINC `($__internal_0_$__cuda_sm3x_div_rn_noftz_f32_slowpath) ;  /* 0x00000000001c7944 */ /* 0x000fea0003c00000 */
[----:B------:R-:W-:-:S07]  /*01e0*/  IMAD.MOV.U32 R6, RZ, RZ, R0 ;  /* 0x000000ffff067224 */ /* 0x000fce00078e0000 */
.L_x_3:
[----:B------:R-:W-:Y:S05]  /*01f0*/  BSYNC.RECONVERGENT B0 ;  /* 0x0000000000007941 */ /* 0x000fea0003800200 */
.L_x_2:
[----:B------:R-:W0:Y:S01]  /*0200*/  LDC.64 R4, c[0x0][0x388] ;  /* 0x0000e200ff047b82 */ /* 0x000e220000000a00 */
[----:B------:R-:W-:Y:S01]  /*0210*/  FMUL R7, R6, 0.5 ;  /* 0x3f00000006077820 */ /* 0x000fe20000400000 */
[----:B0-----:R-:W-:-:S05]  /*0220*/  IMAD.WIDE R2, R2, 0x4, R4 ;  /* 0x0000000402027825 */ /* 0x001fca00078e0204 */
[----:B------:R-:W-:Y:S01]  /*0230*/  STG.E desc[UR4][R2.64], R7 ;  /* 0x0000000702007986 */ /* 0x000fe2000c101904 */
[----:B------:R-:W-:Y:S05]  /*0240*/  EXIT ;  /* 0x000000000000794d */ /* 0x000fea0003800000 */
        .weak           $__internal_0_$__cuda_sm3x_div_rn_noftz_f32_slowpath
        .type           $__internal_0_$__cuda_sm3x_div_rn_noftz_f32_slowpath,@function
        .size           $__internal_0_$__cuda_sm3x_div_rn_noftz_f32_slowpath,(.L_x_47 - $__internal_0_$__cuda_sm3x_div_rn_noftz_f32_slowpath)
$__internal_0_$__cuda_sm3x_div_rn_noftz_f32_slowpath:
[--C-:B------:R-:W-:Y:S01]  /*0250*/  SHF.R.U32.HI R6, RZ, 0x17, R3.reuse ;  /* 0x00000017ff067819 */ /* 0x100fe20000011603 */
[----:B------:R-:W-:Y:S01]  /*0260*/  BSSY.RECONVERGENT B1, `(.L_x_4) ;  /* 0x0000064000017945 */ /* 0x000fe20003800200 */
[--C-:B------:R-:W-:Y:S01]  /*0270*/  SHF.R.U32.HI R5, RZ, 0x17, R0.reuse ;  /* 0x00000017ff057819 */ /* 0x100fe20000011600 */
[----:B------:R-:W-:Y:S01]  /*0280*/  IMAD.MOV.U32 R7, RZ, RZ, R0 ;  /* 0x000000ffff077224 */ /* 0x000fe200078e0000 */
[----:B------:R-:W-:Y:S01]  /*0290*/  LOP3.LUT R6, R6, 0xff, RZ, 0xc0, !PT ;  /* 0x000000ff06067812 */ /* 0x000fe200078ec0ff */
[----:B------:R-:W-:Y:S01]  /*02a0*/  IMAD.MOV.U32 R8, RZ, RZ, R3 ;  /* 0x000000ffff087224 */ /* 0x000fe200078e0003 */
[----:B------:R-:W-:-:S03]  /*02b0*/  LOP3.LUT R5, R5, 0xff, RZ, 0xc0, !PT ;  /* 0x000000ff05057812 */ /* 0x000fc600078ec0ff */
[----:B------:R-:W-:Y:S02]  /*02c0*/  VIADD R11, R6, 0xffffffff ;  /* 0xffffffff060b7836 */ /* 0x000fe40000000000 */
[----:B------:R-:W-:-:S03]  /*02d0*/  VIADD R10, R5, 0xffffffff ;  /* 0xffffffff050a7836 */ /* 0x000fc60000000000 */
[----:B------:R-:W-:-:S04]  /*02e0*/  ISETP.GT.U32.AND P0, PT, R11, 0xfd, PT ;  /* 0x000000fd0b00780c */ /* 0x000fc80003f04070 */
[----:B------:R-:W-:-:S13]  /*02f0*/  ISETP.GT.U32.OR P0, PT, R10, 0xfd, P0 ;  /* 0x000000fd0a00780c */ /* 0x000fda0000704470 */
[----:B------:R-:W-:Y:S01]  /*0300*/  @!P0 IMAD.MOV.U32 R9, RZ, RZ, RZ ;  /* 0x000000ffff098224 */ /* 0x000fe200078e00ff */
[----:B------:R-:W-:Y:S06]  /*0310*/  @!P0 BRA `(.L_x_5) ;  /* 0x00000000005c8947 */ /* 0x000fec0003800000 */
[----:B------:R-:W-:Y:S02]  /*0320*/  FSETP.GTU.FTZ.AND P0, PT, |R0|, +INF , PT ;  /* 0x7f8000000000780b */ /* 0x000fe40003f1c200 */
[----:B------:R-:W-:-:S04]  /*0330*/  FSETP.GTU.FTZ.AND P1, PT, |R3|, +INF , PT ;  /* 0x7f8000000300780b */ /* 0x000fc80003f3c200 */
[----:B------:R-:W-:-:S13]  /*0340*/  PLOP3.LUT P0, PT, P0, P1, PT, 0xf8, 0x8f ;  /* 0x00000000008f781c */ /* 0x000fda0000703f70 */
[----:B------:R-:W-:Y:S05]  /*0350*/  @P0 BRA `(.L_x_6) ;  /* 0x00000004004c0947 */ /* 0x000fea0003800000 */
[----:B------:R-:W-:-:S13]  /*0360*/  LOP3.LUT P0, RZ, R8, 0x7fffffff, R7, 0xc8, !PT ;  /* 0x7fffffff08ff7812 */ /* 0x000fda000780c807 */
[----:B------:R-:W-:Y:S05]  /*0370*/  @!P0 BRA `(.L_x_7) ;  /* 0x00000004003c8947 */ /* 0x000fea0003800000 */
[C---:B------:R-:W-:Y:S02]  /*0380*/  FSETP.NEU.FTZ.AND P2, PT, |R0|.reuse, +INF , PT ;  /* 0x7f8000000000780b */ /* 0x040fe40003f5d200 */
[----:B------:R-:W-:Y:S02]  /*0390*/  FSETP.NEU.FTZ.AND P1, PT, |R3|, +INF , PT ;  /* 0x7f8000000300780b */ /* 0x000fe40003f3d200 */
[----:B------:R-:W-:-:S11]  /*03a0*/  FSETP.NEU.FTZ.AND P0, PT, |R0|, +INF , PT ;  /* 0x7f8000000000780b */ /* 0x000fd60003f1d200 */
[----:B------:R-:W-:Y:S05]  /*03b0*/  @!P1 BRA !P2, `(.L_x_7) ;  /* 0x00000004002c9947 */ /* 0x000fea0005000000 */
[----:B------:R-:W-:-:S04]  /*03c0*/  LOP3.LUT P2, RZ, R7, 0x7fffffff, RZ, 0xc0, !PT ;  /* 0x7fffffff07ff7812 */ /* 0x000fc8000784c0ff */
[----:B------:R-:W-:-:S13]  /*03d0*/  PLOP3.LUT P1, PT, P1, P2, PT, 0x2f, 0xf2 ;  /* 0x0000000000f2781c */ /* 0x000fda0000f24577 */
[----:B------:R-:W-:Y:S05]  /*03e0*/  @P1 BRA `(.L_x_8) ;  /* 0x0000000400181947 */ /* 0x000fea0003800000 */
[----:B------:R-:W-:-:S04]  /*03f0*/  LOP3.LUT P1, RZ, R8, 0x7fffffff, RZ, 0xc0, !PT ;  /* 0x7fffffff08ff7812 */ /* 0x000fc8000782c0ff */
[----:B------:R-:W-:-:S13]  /*0400*/  PLOP3.LUT P0, PT, P0, P1, PT, 0x2f, 0xf2 ;  /* 0x0000000000f2781c */ /* 0x000fda0000702577 */
[----:B------:R-:W-:Y:S05]  /*0410*/  @P0 BRA `(.L_x_9) ;  /* 0x0000000400000947 */ /* 0x000fea0003800000 */
[----:B------:R-:W-:Y:S02]  /*0420*/  ISETP.GE.AND P0, PT, R10, RZ, PT ;  /* 0x000000ff0a00720c */ /* 0x000fe40003f06270 */
[----:B------:R-:W-:-:S11]  /*0430*/  ISETP.GE.AND P1, PT, R11, RZ, PT ;  /* 0x000000ff0b00720c */ /* 0x000fd60003f26270 */
[----:B------:R-:W-:Y:S02]  /*0440*/  @P0 IMAD.MOV.U32 R9, RZ, RZ, RZ ;  /* 0x000000ffff090224 */ /* 0x000fe400078e00ff */
[----:B------:R-:W-:Y:S01]  /*0450*/  @!P0 FFMA R7, R0, 1.84467440737095516160e+19, RZ ;  /* 0x5f80000000078823 */ /* 0x000fe200000000ff */
[----:B------:R-:W-:Y:S02]  /*0460*/  @!P0 IMAD.MOV.U32 R9, RZ, RZ, -0x40 ;  /* 0xffffffc0ff098424 */ /* 0x000fe400078e00ff */
[----:B------:R-:W-:Y:S02]  /*0470*/  @!P1 FFMA R8, R3, 1.84467440737095516160e+19, RZ ;  /* 0x5f80000003089823 */ /* 0x000fe400000000ff */
[----:B------:R-:W-:-:S07]  /*0480*/  @!P1 VIADD R9, R9, 0x40 ;  /* 0x0000004009099836 */ /* 0x000fce0000000000 */
.L_x_5:
[----:B------:R-:W-:Y:S01]  /*0490*/  LEA R3, R6, 0xc0800000, 0x17 ;  /* 0xc080000006037811 */ /* 0x000fe200078eb8ff */
[----:B------:R-:W-:Y:S01]  /*04a0*/  VIADD R5, R5, 0xffffff81 ;  /* 0xffffff8105057836 */ /* 0x000fe20000000000 */
[----:B------:R-:W-:Y:S03]  /*04b0*/  BSSY.RECONVERGENT B2, `(.L_x_10) ;  /* 0x0000035000027945 */ /* 0x000fe60003800200 */
[----:B------:R-:W-:Y:S01]  /*04c0*/  IMAD.IADD R3, R8, 0x1, -R3 ;  /* 0x0000000108037824 */ /* 0x000fe200078e0a03 */
[C---:B------:R-:W-:Y:S01]  /*04d0*/  IADD3 R6, PT, PT, R5.reuse, 0x7f, -R6 ;  /* 0x0000007f05067810 */ /* 0x040fe20007ffe806 */
[----:B------:R-:W-:Y:S02]  /*04e0*/  IMAD R0, R5, -0x800000, R7 ;  /* 0xff80000005007824 */ /* 0x000fe400078e0207 */
[----:B------:R-:W0:Y:S01]  /*04f0*/  MUFU.RCP R8, R3 ;  /* 0x0000000300087308 */ /* 0x000e220000001000 */
[----:B------:R-:W-:Y:S01]  /*0500*/  FADD.FTZ R11, -R3, -RZ ;  /* 0x800000ff030b7221 */ /* 0x000fe20000010100 */
[----:B------:R-:W-:-:S03]  /*0510*/  IMAD.IADD R6, R6, 0x1, R9 ;  /* 0x0000000106067824 */ /* 0x000fc600078e0209 */
[----:B0-----:R-:W-:-:S04]  /*0520*/  FFMA R13, R8, R11, 1 ;  /* 0x3f800000080d7423 */ /* 0x001fc8000000000b */
[----:B------:R-:W-:-:S04]  /*0530*/  FFMA R10, R8, R13, R8 ;  /* 0x0000000d080a7223 */ /* 0x000fc80000000008 */
[----:B------:R-:W-:-:S04]  /*0540*/  FFMA R7, R0, R10, RZ ;  /* 0x0000000a00077223 */ /* 0x000fc800000000ff */
[----:B------:R-:W-:-:S04]  /*0550*/  FFMA R8, R11, R7, R0 ;  /* 0x000000070b087223 */ /* 0x000fc80000000000 */
[----:B------:R-:W-:-:S04]  /*0560*/  FFMA R7, R10, R8, R7 ;  /* 0x000000080a077223 */ /* 0x000fc80000000007 */
[----:B------:R-:W-:-:S04]  /*0570*/  FFMA R8, R11, R7, R0 ;  /* 0x000000070b087223 */ /* 0x000fc80000000000 */
[----:B------:R-:W-:-:S05]  /*0580*/  FFMA R0, R10, R8, R7 ;  /* 0x000000080a007223 */ /* 0x000fca0000000007 */
[----:B------:R-:W-:-:S04]  /*0590*/  SHF.R.U32.HI R3, RZ, 0x17, R0 ;  /* 0x00000017ff037819 */ /* 0x000fc80000011600 */
[----:B------:R-:W-:-:S05]  /*05a0*/  LOP3.LUT R3, R3, 0xff, RZ, 0xc0, !PT ;  /* 0x000000ff03037812 */ /* 0x000fca00078ec0ff */
[----:B------:R-:W-:-:S04]  /*05b0*/  IMAD.IADD R9, R3, 0x1, R6 ;  /* 0x0000000103097824 */ /* 0x000fc800078e0206 */
[----:B------:R-:W-:-:S05]  /*05c0*/  VIADD R3, R9, 0xffffffff ;  /* 0xffffffff09037836 */ /* 0x000fca0000000000 */
[----:B------:R-:W-:-:S13]  /*05d0*/  ISETP.GE.U32.AND P0, PT, R3, 0xfe, PT ;  /* 0x000000fe0300780c */ /* 0x000fda0003f06070 */
[----:B------:R-:W-:Y:S05]  /*05e0*/  @!P0 BRA `(.L_x_11) ;  /* 0x0000000000808947 */ /* 0x000fea0003800000 */
[----:B------:R-:W-:-:S13]  /*05f0*/  ISETP.GT.AND P0, PT, R9, 0xfe, PT ;  /* 0x000000fe0900780c */ /* 0x000fda0003f04270 */
[----:B------:R-:W-:Y:S05]  /*0600*/  @P0 BRA `(.L_x_12) ;  /* 0x00000000006c0947 */ /* 0x000fea0003800000 */
[----:B------:R-:W-:-:S13]  /*0610*/  ISETP.GE.AND P0, PT, R9, 0x1, PT ;  /* 0x000000010900780c */ /* 0x000fda0003f06270 */
[----:B------:R-:W-:Y:S05]  /*0620*/  @P0 BRA `(.L_x_13) ;  /* 0x0000000000740947 */ /* 0x000fea0003800000 */
[----:B------:R-:W-:Y:S02]  /*0630*/  ISETP.GE.AND P0, PT, R9, -0x18, PT ;  /* 0xffffffe80900780c */ /* 0x000fe40003f06270 */
[----:B------:R-:W-:-:S11]  /*0640*/  LOP3.LUT R0, R0, 0x80000000, RZ, 0xc0, !PT ;  /* 0x8000000000007812 */ /* 0x000fd600078ec0ff */
[----:B------:R-:W-:Y:S05]  /*0650*/  @!P0 BRA `(.L_x_13) ;  /* 0x0000000000688947 */ /* 0x000fea0003800000 */
[CCC-:B------:R-:W-:Y:S01]  /*0660*/  FFMA.RZ R3, R10.reuse, R8.reuse, R7.reuse ;  /* 0x000000080a037223 */ /* 0x1c0fe2000000c007 */
[CCC-:B------:R-:W-:Y:S01]  /*0670*/  FFMA.RM R6, R10.reuse, R8.reuse, R7.reuse ;  /* 0x000000080a067223 */ /* 0x1c0fe20000004007 */
[C---:B------:R-:W-:Y:S02]  /*0680*/  ISETP.NE.AND P2, PT, R9.reuse, RZ, PT ;  /* 0x000000ff0900720c */ /* 0x040fe40003f45270 */
[----:B------:R-:W-:Y:S02]  /*0690*/  ISETP.NE.AND P1, PT, R9, RZ, PT ;  /* 0x000000ff0900720c */ /* 0x000fe40003f25270 */
[----:B------:R-:W-:Y:S01]  /*06a0*/  LOP3.LUT R5, R3, 0x7fffff, RZ, 0xc0, !PT ;  /* 0x007fffff03057812 */ /* 0x000fe200078ec0ff */
[----:B------:R-:W-:Y:S01]  /*06b0*/  FFMA.RP R3, R10, R8, R7 ;  /* 0x000000080a037223 */ /* 0x000fe20000008007 */
[----:B------:R-:W-:Y:S02]  /*06c0*/  VIADD R8, R9, 0x20 ;  /* 0x0000002009087836 */ /* 0x000fe40000000000 */
[----:B------:R-:W-:Y:S01]  /*06d0*/  LOP3.LUT R5, R5, 0x800000, RZ, 0xfc, !PT ;  /* 0x0080000005057812 */ /* 0x000fe200078efcff */
[----:B------:R-:W-:Y:S01]  /*06e0*/  IMAD.MOV R7, RZ, RZ, -R9 ;  /* 0x000000ffff077224 */ /* 0x000fe200078e0a09 */
[----:B------:R-:W-:-:S02]  /*06f0*/  FSETP.NEU.FTZ.AND P0, PT, R3, R6, PT ;  /* 0x000000060300720b */ /* 0x000fc40003f1d000 */
[----:B------:R-:W-:Y:S02]  /*0700*/  SHF.L.U32 R8, R5, R8, RZ ;  /* 0x0000000805087219 */ /* 0x000fe400000006ff */
[----:B------:R-:W-:Y:S02]  /*0710*/  SEL R6, R7, RZ, P2 ;  /* 0x000000ff07067207 */ /* 0x000fe40001000000 */
[----:B------:R-:W-:Y:S02]  /*0720*/  ISETP.NE.AND P1, PT, R8, RZ, P1 ;  /* 0x000000ff0800720c */ /* 0x000fe40000f25270 */
[----:B------:R-:W-:Y:S02]  /*0730*/  SHF.R.U32.HI R6, RZ, R6, R5 ;  /* 0x00000006ff067219 */ /* 0x000fe40000011605 */
[----:B------:R-:W-:Y:S02]  /*0740*/  PLOP3.LUT P0, PT, P0, P1, PT, 0xf8, 0x8f ;  /* 0x00000000008f781c */ /* 0x000fe40000703f70 */
[----:B------:R-:W-:-:S02]  /*0750*/  SHF.R.U32.HI R8, RZ, 0x1, R6 ;  /* 0x00000001ff087819 */ /* 0x000fc40000011606 */
[----:B------:R-:W-:-:S04]  /*0760*/  SEL R3, RZ, 0x1, !P0 ;  /* 0x00000001ff037807 */ /* 0x000fc80004000000 */
[----:B------:R-:W-:-:S04]  /*0770*/  LOP3.LUT R3, R3, 0x1, R8, 0xf8, !PT ;  /* 0x0000000103037812 */ /* 0x000fc800078ef808 */
[----:B------:R-:W-:-:S05]  /*0780*/  LOP3.LUT R3, R3, R6, RZ, 0xc0, !PT ;  /* 0x0000000603037212 */ /* 0x000fca00078ec0ff */
[----:B------:R-:W-:-:S05]  /*0790*/  IMAD.IADD R3, R8, 0x1, R3 ;  /* 0x0000000108037824 */ /* 0x000fca00078e0203 */
[----:B------:R-:W-:Y:S01]  /*07a0*/  LOP3.LUT R0, R3, R0, RZ, 0xfc, !PT ;  /* 0x0000000003007212 */ /* 0x000fe200078efcff */
[----:B------:R-:W-:Y:S06]  /*07b0*/  BRA `(.L_x_13) ;  /* 0x0000000000107947 */ /* 0x000fec0003800000 */
.L_x_12:
[----:B------:R-:W-:-:S04]  /*07c0*/  LOP3.LUT R0, R0, 0x80000000, RZ, 0xc0, !PT ;  /* 0x8000000000007812 */ /* 0x000fc800078ec0ff */
[----:B------:R-:W-:Y:S01]  /*07d0*/  LOP3.LUT R0, R0, 0x7f800000, RZ, 0xfc, !PT ;  /* 0x7f80000000007812 */ /* 0x000fe200078efcff */
[----:B------:R-:W-:Y:S06]  /*07e0*/  BRA `(.L_x_13) ;  /* 0x0000000000047947 */ /* 0x000fec0003800000 */
.L_x_11:
[----:B------:R-:W-:-:S07]  /*07f0*/  IMAD R0, R6, 0x800000, R0 ;  /* 0x0080000006007824 */ /* 0x000fce00078e0200 */
.L_x_13:
[----:B------:R-:W-:Y:S05]  /*0800*/  BSYNC.RECONVERGENT B2 ;  /* 0x0000000000027941 */ /* 0x000fea0003800200 */
.L_x_10:
[----:B------:R-:W-:Y:S05]  /*0810*/  BRA `(.L_x_14) ;  /* 0x0000000000207947 */ /* 0x000fea0003800000 */
.L_x_9:
[----:B------:R-:W-:-:S04]  /*0820*/  LOP3.LUT R0, R8, 0x80000000, R7, 0x48, !PT ;  /* 0x8000000008007812 */ /* 0x000fc800078e4807 */
[----:B------:R-:W-:Y:S01]  /*0830*/  LOP3.LUT R0, R0, 0x7f800000, RZ, 0xfc, !PT ;  /* 0x7f80000000007812 */ /* 0x000fe200078efcff */
[----:B------:R-:W-:Y:S06]  /*0840*/  BRA `(.L_x_14) ;  /* 0x0000000000147947 */ /* 0x000fec0003800000 */
.L_x_8:
[----:B------:R-:W-:Y:S01]  /*0850*/  LOP3.LUT R0, R8, 0x80000000, R7, 0x48, !PT ;  /* 0x8000000008007812 */ /* 0x000fe200078e4807 */
[----:B------:R-:W-:Y:S06]  /*0860*/  BRA `(.L_x_14) ;  /* 0x00000000000c7947 */ /* 0x000fec0003800000 */
.L_x_7:
[----:B------:R-:W0:Y:S01]  /*0870*/  MUFU.RSQ R0, -QNAN ;  /* 0xffc0000000007908 */ /* 0x000e220000001400 */
[----:B------:R-:W-:Y:S05]  /*0880*/  BRA `(.L_x_14) ;  /* 0x0000000000047947 */ /* 0x000fea0003800000 */
.L_x_6:
[----:B------:R-:W-:-:S07]  /*0890*/  FADD.FTZ R0, R0, R3 ;  /* 0x0000000300007221 */ /* 0x000fce0000010000 */
.L_x_14:
[----:B------:R-:W-:Y:S05]  /*08a0*/  BSYNC.RECONVERGENT B1 ;  /* 0x0000000000017941 */ /* 0x000fea0003800200 */
.L_x_4:
[----:B------:R-:W-:-:S04]  /*08b0*/  IMAD.MOV.U32 R5, RZ, RZ, 0x0 ;  /* 0x00000000ff057424 */ /* 0x000fc800078e00ff */
[----:B0-----:R-:W-:Y:S05]  /*08c0*/  RET.REL.NODEC R4 `(hinge_d_fake_loss_kernel) ;  /* 0xfffffff404cc7950 */ /* 0x001fea0003c3ffff */
.L_x_15:
        /* <DEDUP_REMOVED lines=11> */
.L_x_47:


//--------------------- .text.hinge_d_real_loss_kernel --------------------------
	.section	.text.hinge_d_real_loss_kernel,"ax",@progbits
	.align	128
        .global         hinge_d_real_loss_kernel
        .type           hinge_d_real_loss_kernel,@function
        .size           hinge_d_real_loss_kernel,(.L_x_48 - hinge_d_real_loss_kernel)
        .other          hinge_d_real_loss_kernel,@"STO_CUDA_ENTRY STV_DEFAULT"
hinge_d_real_loss_kernel:
.text.hinge_d_real_loss_kernel:
        /* <DEDUP_REMOVED lines=20> */
[----:B--2---:R-:W-:-:S05]  /*0140*/  FADD R0, -R4, 1 ;  /* 0x3f80000004007421 */ /* 0x004fca0000000100 */
        /* <DEDUP_REMOVED lines=8> */
[----:B------:R-:W-:Y:S05]  /*01d0*/  CALL.REL.NOINC `($__internal_1_$__cuda_sm3x_div_rn_noftz_f32_slowpath) ;  /* 0x00000000001c7944 */ /* 0x000fea0003c00000 */
[----:B------:R-:W-:-:S07]  /*01e0*/  IMAD.MOV.U32 R6, RZ, RZ, R0 ;  /* 0x000000ffff067224 */ /* 0x000fce00078e0000 */
.L_x_17:
[----:B------:R-:W-:Y:S05]  /*01f0*/  BSYNC.RECONVERGENT B0 ;  /* 0x0000000000007941 */ /* 0x000fea0003800200 */
.L_x_16:
[----:B------:R-:W0:Y:S01]  /*0200*/  LDC.64 R4, c[0x0][0x388] ;  /* 0x0000e200ff047b82 */ /* 0x000e220000000a00 */
[----:B------:R-:W-:Y:S01]  /*0210*/  FMUL R7, R6, 0.5 ;  /* 0x3f00000006077820 */ /* 0x000fe20000400000 */
[----:B0-----:R-:W-:-:S05]  /*0220*/  IMAD.WIDE R2, R2, 0x4, R4 ;  /* 0x0000000402027825 */ /* 0x001fca00078e0204 */
[----:B------:R-:W-:Y:S01]  /*0230*/  STG.E desc[UR4][R2.64], R7 ;  /* 0x0000000702007986 */ /* 0x000fe2000c101904 */
[----:B------:R-:W-:Y:S05]  /*0240*/  EXIT ;  /* 0x000000000000794d */ /* 0x000fea0003800000 */
        .weak           $__internal_1_$__cuda_sm3x_div_rn_noftz_f32_slowpath
        .type           $__internal_1_$__cuda_sm3x_div_rn_noftz_f32_slowpath,@function
        .size           $__internal_1_$__cuda_sm3x_div_rn_noftz_f32_slowpath,(.L_x_48 - $__internal_1_$__cuda_sm3x_div_rn_noftz_f32_slowpath)
$__internal_1_$__cuda_sm3x_div_rn_noftz_f32_slowpath:
        /* <DEDUP_REMOVED lines=36> */
.L_x_19:
        /* <DEDUP_REMOVED lines=51> */
.L_x_26:
[----:B------:R-:W-:-:S04]  /*07c0*/  LOP3.LUT R0, R0, 0x80000000, RZ, 0xc0, !PT ;  /* 0x8000000000007812 */ /* 0x000fc800078ec0ff */
[----:B------:R-:W-:Y:S01]  /*07d0*/  LOP3.LUT R0, R0, 0x7f800000, RZ, 0xfc, !PT ;  /* 0x7f80000000007812 */ /* 0x000fe200078efcff */
[----:B------:R-:W-:Y:S06]  /*07e0*/  BRA `(.L_x_27) ;  /* 0x0000000000047947 */ /* 0x000fec0003800000 */
.L_x_25:
[----:B------:R-:W-:-:S07]  /*07f0*/  IMAD R0, R6, 0x800000, R0 ;  /* 0x0080000006007824 */ /* 0x000fce00078e0200 */
.L_x_27:
[----:B------:R-:W-:Y:S05]  /*0800*/  BSYNC.RECONVERGENT B2 ;  /* 0x0000000000027941 */ /* 0x000fea0003800200 */
.L_x_24:
[----:B------:R-:W-:Y:S05]  /*0810*/  BRA `(.L_x_28) ;  /* 0x0000000000207947 */ /* 0x000fea0003800000 */
.L_x_23:
[----:B------:R-:W-:-:S04]  /*0820*/  LOP3.LUT R0, R8, 0x80000000, R7, 0x48, !PT ;  /* 0x8000000008007812 */ /* 0x000fc800078e4807 */
[----:B------:R-:W-:Y:S01]  /*0830*/  LOP3.LUT R0, R0, 0x7f800000, RZ, 0xfc, !PT ;  /* 0x7f80000000007812 */ /* 0x000fe200078efcff */
[----:B------:R-:W-:Y:S06]  /*0840*/  BRA `(.L_x_28) ;  /* 0x0000000000147947 */ /* 0x000fec0003800000 */
.L_x_22:
[----:B------:R-:W-:Y:S01]  /*0850*/  LOP3.LUT R0, R8, 0x80000000, R7, 0x48, !PT ;  /* 0x8000000008007812 */ /* 0x000fe200078e4807 */
[----:B------:R-:W-:Y:S06]  /*0860*/  BRA `(.L_x_28) ;  /* 0x00000000000c7947 */ /* 0x000fec0003800000 */
.L_x_21:
[----:B------:R-:W0:Y:S01]  /*0870*/  MUFU.RSQ R0, -QNAN ;  /* 0xffc0000000007908 */ /* 0x000e220000001400 */
[----:B------:R-:W-:Y:S05]  /*0880*/  BRA `(.L_x_28) ;  /* 0x0000000000047947 */ /* 0x000fea0003800000 */
.L_x_20:
[----:B------:R-:W-:-:S07]  /*0890*/  FADD.FTZ R0, R0, R3 ;  /* 0x0000000300007221 */ /* 0x000fce0000010000 */
.L_x_28:
[----:B------:R-:W-:Y:S05]  /*08a0*/  BSYNC.RECONVERGENT B1 ;  /* 0x0000000000017941 */ /* 0x000fea0003800200 */
.L_x_18:
[----:B------:R-:W-:-:S04]  /*08b0*/  IMAD.MOV.U32 R5, RZ, RZ, 0x0 ;  /* 0x00000000ff057424 */ /* 0x000fc800078e00ff */
[----:B0-----:R-:W-:Y:S05]  /*08c0*/  RET.REL.NODEC R4 `(hinge_d_real_loss_kernel) ;  /* 0xfffffff404cc7950 */ /* 0x001fea0003c3ffff */
.L_x_29:
        /* <DEDUP_REMOVED lines=11> */
.L_x_48:


//--------------------- .text.hinge_d_loss_back_kernel --------------------------
	.section	.text.hinge_d_loss_back_kernel,"ax",@progbits
	.align	128
        .global         hinge_d_loss_back_kernel
        .type           hinge_d_loss_back_kernel,@function
        .size           hinge_d_loss_back_kernel,(.L_x_54 - hinge_d_loss_back_kernel)
        .other          hinge_d_loss_back_kernel,@"STO_CUDA_ENTRY STV_DEFAULT"
hinge_d_loss_back_kernel:
.text.hinge_d_loss_back_kernel:
        /* <DEDUP_REMOVED lines=12> */
[----:B------:R-:W1:Y:S07]  /*00c0*/  LDCU.64 UR4, c[0x0][0x358] ;  /* 0x00006b00ff0477ac */ /* 0x000e6e0008000a00 */
[----:B------:R-:W2:Y:S01]  /*00d0*/  LDC.64 R6, c[0x0][0x388] ;  /* 0x0000e200ff067b82 */ /* 0x000ea20000000a00 */
[----:B0-----:R-:W-:-:S06]  /*00e0*/  IMAD.WIDE R4, R0, 0x4, R4 ;  /* 0x0000000400047825 */ /* 0x001fcc00078e0204 */
[----:B-1----:R-:W3:Y:S01]  /*00f0*/  LDG.E R4, desc[UR4][R4.64] ;  /* 0x0000000404047981 */ /* 0x002ee2000c1e1900 */
[----:B------:R-:W-:Y:S01]  /*0100*/  BSSY.RECONVERGENT B0, `(.L_x_30) ;  /* 0x0000015000007945 */ /* 0x000fe20003800200 */
[----:B--2---:R-:W-:Y:S01]  /*0110*/  IMAD.WIDE R6, R0, 0x4, R6 ;  /* 0x0000000400067825 */ /* 0x004fe200078e0206 */
[----:B---3--:R-:W-:-:S13]  /*0120*/  FSETP.GEU.AND P0, PT, R4, 1, PT ;  /* 0x3f8000000400780b */ /* 0x008fda0003f0e000 */
[----:B------:R-:W-:Y:S05]  /*0130*/  @P0 BRA `(.L_x_31) ;  /* 0x0000000000440947 */ /* 0x000fea0003800000 */
[-C--:B------:R-:W-:Y:S02]  /*0140*/  IABS R5, R3.reuse ;  /* 0x0000000300057213 */ /* 0x080fe40000000000 */
[----:B------:R-:W-:Y:S02]  /*0150*/  LOP3.LUT R9, RZ, R3, RZ, 0x33, !PT ;  /* 0x00000003ff097212 */ /* 0x000fe400078e33ff */
[C---:B------:R-:W-:Y:S02]  /*0160*/  ISETP.GT.U32.AND P2, PT, R5.reuse, 0x1, PT ;  /* 0x000000010500780c */ /* 0x040fe40003f44070 */
[----:B------:R-:W-:Y:S02]  /*0170*/  IADD3 R2, PT, PT, -R5, 0x1, RZ ;  /* 0x0000000105027810 */ /* 0x000fe40007ffe1ff */
[----:B------:R-:W-:Y:S02]  /*0180*/  ISETP.GE.AND P0, PT, R9, RZ, PT ;  /* 0x000000ff0900720c */ /* 0x000fe40003f06270 */
[----:B------:R-:W-:-:S04]  /*0190*/  SEL R2, R2, 0x1, !P2 ;  /* 0x0000000102027807 */ /* 0x000fc80005000000 */
[----:B------:R-:W-:Y:S02]  /*01a0*/  ISETP.GE.U32.AND P1, PT, R2, R5, PT ;  /* 0x000000050200720c */ /* 0x000fe40003f26070 */
[----:B------:R-:W0:Y:S01]  /*01b0*/  LDC.64 R4, c[0x0][0x390] ;  /* 0x0000e400ff047b82 */ /* 0x000e220000000a00 */
[----:B------:R-:W-:-:S10]  /*01c0*/  SEL R2, RZ, 0x1, P2 ;  /* 0x00000001ff027807 */ /* 0x000fd40001000000 */
[----:B------:R-:W-:Y:S01]  /*01d0*/  @P1 VIADD R2, R2, 0x1 ;  /* 0x0000000102021836 */ /* 0x000fe20000000000 */
[----:B------:R-:W-:-:S03]  /*01e0*/  ISETP.NE.AND P1, PT, R3, RZ, PT ;  /* 0x000000ff0300720c */ /* 0x000fc60003f25270 */
[----:B------:R-:W-:-:S05]  /*01f0*/  @!P0 IMAD.MOV R2, RZ, RZ, -R2 ;  /* 0x000000ffff028224 */ /* 0x000fca00078e0a02 */
[----:B------:R-:W-:-:S04]  /*0200*/  SEL R2, R9, R2, !P1 ;  /* 0x0000000209027207 */ /* 0x000fc80004800000 */
[----:B------:R-:W-:Y:S01]  /*0210*/  I2FP.F32.S32 R2, R2 ;  /* 0x0000000200027245 */ /* 0x000fe20000201400 */
[----:B0-----:R-:W-:-:S04]  /*0220*/  IMAD.WIDE R4, R0, 0x4, R4 ;  /* 0x0000000400047825 */ /* 0x001fc800078e0204 */
[----:B------:R-:W-:-:S05]  /*0230*/  FMUL R9, R2, 0.5 ;  /* 0x3f00000002097820 */ /* 0x000fca0000400000 */
[----:B------:R0:W-:Y:S02]  /*0240*/  STG.E desc[UR4][R4.64], R9 ;  /* 0x0000000904007986 */ /* 0x0001e4000c101904 */
.L_x_31:
[----:B------:R-:W-:Y:S05]  /*0250*/  BSYNC.RECONVERGENT B0 ;  /* 0x0000000000007941 */ /* 0x000fea0003800200 */
.L_x_30:
[----:B------:R-:W2:Y:S02]  /*0260*/  LDG.E R6, desc[UR4][R6.64] ;  /* 0x0000000406067981 */ /* 0x000ea4000c1e1900 */
[----:B--2---:R-:W-:-:S13]  /*0270*/  FSETP.GT.AND P0, PT, R6, -1, PT ;  /* 0xbf8000000600780b */ /* 0x004fda0003f04000 */
[----:B------:R-:W-:Y:S05]  /*0280*/  @!P0 EXIT ;  /* 0x000000000000894d */ /* 0x000fea0003800000 */
[----:B0-----:R-:W0:Y:S01]  /*0290*/  LDC.64 R4, c[0x0][0x398] ;  /* 0x0000e600ff047b82 */ /* 0x001e220000000a00 */
[----:B------:R-:W-:-:S05]  /*02a0*/  VIADD R2, R3, 0x1 ;  /* 0x0000000103027836 */ /* 0x000fca0000000000 */
[----:B------:R-:W-:-:S04]  /*02b0*/  ISETP.GE.U32.AND P0, PT, R2, 0x3, PT ;  /* 0x000000030200780c */ /* 0x000fc80003f06070 */
[----:B------:R-:W-:-:S04]  /*02c0*/  SEL R3, R3, RZ, !P0 ;  /* 0x000000ff03037207 */ /* 0x000fc80004000000 */
[----:B------:R-:W-:Y:S01]  /*02d0*/  I2FP.F32.S32 R6, R3 ;  /* 0x0000000300067245 */ /* 0x000fe20000201400 */
[----:B0-----:R-:W-:-:S04]  /*02e0*/  IMAD.WIDE R2, R0, 0x4, R4 ;  /* 0x0000000400027825 */ /* 0x001fc800078e0204 */
[----:B------:R-:W-:-:S05]  /*02f0*/  FMUL R5, R6, 0.5 ;  /* 0x3f00000006057820 */ /* 0x000fca0000400000 */
[----:B------:R-:W-:Y:S01]  /*0300*/  STG.E desc[UR4][R2.64], R5 ;  /* 0x0000000502007986 */ /* 0x000fe2000c101904 */
[----:B------:R-:W-:Y:S05]  /*0310*/  EXIT ;  /* 0x000000000000794d */ /* 0x000fea0003800000 */
.L_x_32:
        /* <DEDUP_REMOVED lines=14> */
.L_x_54:


//--------------------- .text.hinge_d_loss_kernel --------------------------
	.section	.text.hinge_d_loss_kernel,"ax",@progbits
	.align	128
        .global         hinge_d_loss_kernel
        .type           hinge_d_loss_kernel,@function
        .size           hinge_d_loss_kernel,(.L_x_49 - hinge_d_loss_kernel)
        .other          hinge_d_loss_kernel,@"STO_CUDA_ENTRY STV_DEFAULT"
hinge_d_loss_kernel:
.text.hinge_d_loss_kernel:
        /* <DEDUP_REMOVED lines=12> */
[----:B------:R-:W1:Y:S07]  /*00c0*/  LDCU.64 UR4, c[0x0][0x358] ;  /* 0x00006b00ff0477ac */ /* 0x000e6e0008000a00 */
[----:B------:R-:W2:Y:S01]  /*00d0*/  LDC.64 R4, c[0x0][0x380] ;  /* 0x0000e000ff047b82 */ /* 0x000ea20000000a00 */
[----:B0-----:R-:W-:-:S06]  /*00e0*/  IMAD.WIDE R6, R2, 0x4, R6 ;  /* 0x0000000402067825 */ /* 0x001fcc00078e0206 */
[----:B-1----:R-:W3:Y:S01]  /*00f0*/  LDG.E R6, desc[UR4][R6.64] ;  /* 0x0000000406067981 */ /* 0x002ee2000c1e1900 */
[----:B--2---:R-:W-:-:S06]  /*0100*/  IMAD.WIDE R4, R2, 0x4, R4 ;  /* 0x0000000402047825 */ /* 0x004fcc00078e0204 */
[----:B------:R-:W2:Y:S01]  /*0110*/  LDG.E R4, desc[UR4][R4.64] ;  /* 0x0000000404047981 */ /* 0x000ea2000c1e1900 */
[----:B------:R-:W-:Y:S01]  /*0120*/  I2FP.F32.S32 R9, UR7 ;  /* 0x0000000700097c45 */ /* 0x000fe20008201400 */
[----:B------:R-:W-:Y:S03]  /*0130*/  BSSY.RECONVERGENT B0, `(.L_x_33) ;  /* 0x0000012000007945 */ /* 0x000fe60003800200 */
[----:B------:R-:W0:Y:S02]  /*0140*/  MUFU.RCP R8, R9 ;  /* 0x0000000900087308 */ /* 0x000e240000001000 */
[----:B0-----:R-:W-:-:S04]  /*0150*/  FFMA R3, -R9, R8, 1 ;  /* 0x3f80000009037423 */ /* 0x001fc80000000108 */
[----:B------:R-:W-:Y:S01]  /*0160*/  FFMA R11, R8, R3, R8 ;  /* 0x00000003080b7223 */ /* 0x000fe20000000008 */
[----:B---3--:R-:W-:-:S05]  /*0170*/  FADD R0, R6, 1 ;  /* 0x3f80000006007421 */ /* 0x008fca0000000000 */
[----:B------:R-:W-:Y:S01]  /*0180*/  FSETP.GT.AND P0, PT, R0, 1, PT ;  /* 0x3f8000000000780b */ /* 0x000fe20003f04000 */
[----:B--2---:R-:W-:-:S03]  /*0190*/  FADD R3, -R4, 1 ;  /* 0x3f80000004037421 */ /* 0x004fc60000000100 */
[----:B------:R-:W-:-:S04]  /*01a0*/  FSEL R0, R0, RZ, P0 ;  /* 0x000000ff00007208 */ /* 0x000fc80000000000 */
[----:B------:R-:W0:Y:S01]  /*01b0*/  FCHK P1, R0, R9 ;  /* 0x0000000900007302 */ /* 0x000e220000020000 */
[----:B------:R-:W-:Y:S01]  /*01c0*/  FFMA R6, R0, R11, RZ ;  /* 0x0000000b00067223 */ /* 0x000fe200000000ff */
[----:B------:R-:W-:-:S03]  /*01d0*/  FSETP.GT.AND P0, PT, R3, 1, PT ;  /* 0x3f8000000300780b */ /* 0x000fc60003f04000 */
[----:B------:R-:W-:Y:S01]  /*01e0*/  FFMA R5, -R9, R6, R0 ;  /* 0x0000000609057223 */ /* 0x000fe20000000100 */
[----:B------:R-:W-:-:S03]  /*01f0*/  FSEL R4, R3, RZ, P0 ;  /* 0x000000ff03047208 */ /* 0x000fc60000000000 */
[----:B------:R-:W-:Y:S01]  /*0200*/  FFMA R5, R11, R5, R6 ;  /* 0x000000050b057223 */ /* 0x000fe20000000006 */
[----:B0-----:R-:W-:Y:S06]  /*0210*/  @!P1 BRA `(.L_x_34) ;  /* 0x00000000000c9947 */ /* 0x001fec0003800000 */
[----:B------:R-:W-:-:S07]  /*0220*/  MOV R6, 0x240 ;  /* 0x0000024000067802 */ /* 0x000fce0000000f00 */
[----:B------:R-:W-:Y:S05]  /*0230*/  CALL.REL.NOINC `($__internal_2_$__cuda_sm3x_div_rn_noftz_f32_slowpath) ;  /* 0x00000000001c7944 */ /* 0x000fea0003c00000 */
[----:B------:R-:W-:-:S07]  /*0240*/  IMAD.MOV.U32 R5, RZ, RZ, R0 ;  /* 0x000000ffff057224 */ /* 0x000fce00078e0000 */
.L_x_34:
[----:B------:R-:W-:Y:S05]  /*0250*/  BSYNC.RECONVERGENT B0 ;  /* 0x0000000000007941 */ /* 0x000fea0003800200 */
.L_x_33:
[----:B------:R-:W0:Y:S01]  /*0260*/  LDC.64 R6, c[0x0][0x390] ;  /* 0x0000e400ff067b82 */ /* 0x000e220000000a00 */
[----:B------:R-:W-:Y:S01]  /*0270*/  FFMA R5, R5, 0.5, R4 ;  /* 0x3f00000005057823 */ /* 0x000fe20000000004 */
[----:B0-----:R-:W-:-:S05]  /*0280*/  IMAD.WIDE R2, R2, 0x4, R6 ;  /* 0x0000000402027825 */ /* 0x001fca00078e0206 */
[----:B------:R-:W-:Y:S01]  /*0290*/  STG.E desc[UR4][R2.64], R5 ;  /* 0x0000000502007986 */ /* 0x000fe2000c101904 */
[----:B------:R-:W-:Y:S05]  /*02a0*/  EXIT ;  /* 0x000000000000794d */ /* 0x000fea0003800000 */
        .weak           $__internal_2_$__cuda_sm3x_div_rn_noftz_f32_slowpath
        .type           $__internal_2_$__cuda_sm3x_div_rn_noftz_f32_slowpath,@function
        .size           $__internal_2_$__cuda_sm3x_div_rn_noftz_f32_slowpath,(.L_x_49 - $__internal_2_$__cuda_sm3x_div_rn_noftz_f32_slowpath)
$__internal_2_$__cuda_sm3x_div_rn_noftz_f32_slowpath:
[----:B------:R-:W-:Y:S01]  /*02b0*/  SHF.R.U32.HI R5, RZ, 0x17, R9 ;  /* 0x00000017ff057819 */ /* 0x000fe20000011609 */
[----:B------:R-:W-:Y:S01]  /*02c0*/  BSSY.RECONVERGENT B1, `(.L_x_35) ;  /* 0x0000064000017945 */ /* 0x000fe20003800200 */
[--C-:B------:R-:W-:Y:S01]  /*02d0*/  SHF.R.U32.HI R3, RZ, 0x17, R0.reuse ;  /* 0x00000017ff037819 */ /* 0x100fe20000011600 */
[----:B------:R-:W-:Y:S01]  /*02e0*/  IMAD.MOV.U32 R8, RZ, RZ, R0 ;  /* 0x000000ffff087224 */ /* 0x000fe200078e0000 */
[----:B------:R-:W-:Y:S02]  /*02f0*/  LOP3.LUT R7, R5, 0xff, RZ, 0xc0, !PT ;  /* 0x000000ff05077812 */ /* 0x000fe400078ec0ff */
[----:B------:R-:W-:-:S03]  /*0300*/  LOP3.LUT R5, R3, 0xff, RZ, 0xc0, !PT ;  /* 0x000000ff03057812 */ /* 0x000fc600078ec0ff */
[----:B------:R-:W-:Y:S02]  /*0310*/  VIADD R12, R7, 0xffffffff ;  /* 0xffffffff070c7836 */ /* 0x000fe40000000000 */
[----:B------:R-:W-:-:S03]  /*0320*/  VIADD R11, R5, 0xffffffff ;  /* 0xffffffff050b7836 */ /* 0x000fc60000000000 */
[----:B------:R-:W-:-:S04]  /*0330*/  ISETP.GT.U32.AND P0, PT, R12, 0xfd, PT ;  /* 0x000000fd0c00780c */ /* 0x000fc80003f04070 */
[----:B------:R-:W-:-:S13]  /*0340*/  ISETP.GT.U32.OR P0, PT, R11, 0xfd, P0 ;  /* 0x000000fd0b00780c */ /* 0x000fda0000704470 */
[----:B------:R-:W-:Y:S01]  /*0350*/  @!P0 IMAD.MOV.U32 R10, RZ, RZ, RZ ;  /* 0x000000ffff0a8224 */ /* 0x000fe200078e00ff */
[----:B------:R-:W-:Y:S06]  /*0360*/  @!P0 BRA `(.L_x_36) ;  /* 0x0000000000608947 */ /* 0x000fec0003800000 */
[----:B------:R-:W-:Y:S01]  /*0370*/  FSETP.GTU.FTZ.AND P0, PT, |R0|, +INF , PT ;  /* 0x7f8000000000780b */ /* 0x000fe20003f1c200 */
[----:B------:R-:W-:Y:S01]  /*0380*/  IMAD.MOV.U32 R3, RZ, RZ, R9 ;  /* 0x000000ffff037224 */ /* 0x000fe200078e0009 */
        /* <DEDUP_REMOVED lines=22> */
.L_x_36:
[----:B------:R-:W-:Y:S01]  /*04f0*/  LEA R0, R7, 0xc0800000, 0x17 ;  /* 0xc080000007007811 */ /* 0x000fe200078eb8ff */
[----:B------:R-:W-:Y:S01]  /*0500*/  VIADD R5, R5, 0xffffff81 ;  /* 0xffffff8105057836 */ /* 0x000fe20000000000 */
[----:B------:R-:W-:Y:S03]  /*0510*/  BSSY.RECONVERGENT B2, `(.L_x_41) ;  /* 0x0000035000027945 */ /* 0x000fe60003800200 */
[----:B------:R-:W-:Y:S02]  /*0520*/  IMAD.IADD R9, R9, 0x1, -R0 ;  /* 0x0000000109097824 */ /* 0x000fe400078e0a00 */
[C---:B------:R-:W-:Y:S01]  /*0530*/  IMAD R0, R5.reuse, -0x800000, R8 ;  /* 0xff80000005007824 */ /* 0x040fe200078e0208 */
[----:B------:R-:W-:Y:S01]  /*0540*/  IADD3 R5, PT, PT, R5, 0x7f, -R7 ;  /* 0x0000007f05057810 */ /* 0x000fe20007ffe807 */
[----:B------:R-:W0:Y:S01]  /*0550*/  MUFU.RCP R3, R9 ;  /* 0x0000000900037308 */ /* 0x000e220000001000 */
[----:B------:R-:W-:-:S03]  /*0560*/  FADD.FTZ R11, -R9, -RZ ;  /* 0x800000ff090b7221 */ /* 0x000fc60000010100 */
[----:B------:R-:W-:Y:S02]  /*0570*/  IMAD.IADD R5, R5, 0x1, R10 ;  /* 0x0000000105057824 */ /* 0x000fe400078e020a */
        /* <DEDUP_REMOVED lines=20> */
[CC--:B------:R-:W-:Y:S01]  /*06c0*/  FFMA.RZ R3, R12.reuse, R8.reuse, R13 ;  /* 0x000000080c037223 */ /* 0x0c0fe2000000c00d */
[C---:B------:R-:W-:Y:S01]  /*06d0*/  VIADD R10, R7.reuse, 0x20 ;  /* 0x00000020070a7836 */ /* 0x040fe20000000000 */
[C---:B------:R-:W-:Y:S02]  /*06e0*/  ISETP.NE.AND P2, PT, R7.reuse, RZ, PT ;  /* 0x000000ff0700720c */ /* 0x040fe40003f45270 */
[----:B------:R-:W-:Y:S01]  /*06f0*/  ISETP.NE.AND P1, PT, R7, RZ, PT ;  /* 0x000000ff0700720c */ /* 0x000fe20003f25270 */
[----:B------:R-:W-:Y:S01]  /*0700*/  IMAD.MOV R7, RZ, RZ, -R7 ;  /* 0x000000ffff077224 */ /* 0x000fe200078e0a07 */
[----:B------:R-:W-:Y:S01]  /*0710*/  LOP3.LUT R5, R3, 0x7fffff, RZ, 0xc0, !PT ;  /* 0x007fffff03057812 */ /* 0x000fe200078ec0ff */
[CCC-:B------:R-:W-:Y:S01]  /*0720*/  FFMA.RP R3, R12.reuse, R8.reuse, R13.reuse ;  /* 0x000000080c037223 */ /* 0x1c0fe2000000800d */
[----:B------:R-:W-:Y:S02]  /*0730*/  FFMA.RM R8, R12, R8, R13 ;  /* 0x000000080c087223 */ /* 0x000fe4000000400d */
[----:B------:R-:W-:-:S03]  /*0740*/  LOP3.LUT R5, R5, 0x800000, RZ, 0xfc, !PT ;  /* 0x0080000005057812 */ /* 0x000fc600078efcff */
[----:B------:R-:W-:Y:S02]  /*0750*/  FSETP.NEU.FTZ.AND P0, PT, R3, R8, PT ;  /* 0x000000080300720b */ /* 0x000fe40003f1d000 */
[----:B------:R-:W-:Y:S02]  /*0760*/  SHF.L.U32 R10, R5, R10, RZ ;  /* 0x0000000a050a7219 */ /* 0x000fe400000006ff */
[----:B------:R-:W-:Y:S02]  /*0770*/  SEL R8, R7, RZ, P2 ;  /* 0x000000ff07087207 */ /* 0x000fe40001000000 */
[----:B------:R-:W-:Y:S02]  /*0780*/  ISETP.NE.AND P1, PT, R10, RZ, P1 ;  /* 0x000000ff0a00720c */ /* 0x000fe40000f25270 */
[----:B------:R-:W-:Y:S02]  /*0790*/  SHF.R.U32.HI R8, RZ, R8, R5 ;  /* 0x00000008ff087219 */ /* 0x000fe40000011605 */
[----:B------:R-:W-:-:S02]  /*07a0*/  PLOP3.LUT P0, PT, P0, P1, PT, 0xf8, 0x8f ;  /* 0x00000000008f781c */ /* 0x000fc40000703f70 */
[----:B------:R-:W-:Y:S02]  /*07b0*/  SHF.R.U32.HI R10, RZ, 0x1, R8 ;  /* 0x00000001ff0a7819 */ /* 0x000fe40000011608 */
[----:B------:R-:W-:-:S04]  /*07c0*/  SEL R3, RZ, 0x1, !P0 ;  /* 0x00000001ff037807 */ /* 0x000fc80004000000 */
[----:B------:R-:W-:-:S04]  /*07d0*/  LOP3.LUT R3, R3, 0x1, R10, 0xf8, !PT ;  /* 0x0000000103037812 */ /* 0x000fc800078ef80a */
[----:B------:R-:W-:-:S05]  /*07e0*/  LOP3.LUT R3, R3, R8, RZ, 0xc0, !PT ;  /* 0x0000000803037212 */ /* 0x000fca00078ec0ff */
[----:B------:R-:W-:-:S05]  /*07f0*/  IMAD.IADD R3, R10, 0x1, R3 ;  /* 0x000000010a037824 */ /* 0x000fca00078e0203 */
[----:B------:R-:W-:Y:S01]  /*0800*/  LOP3.LUT R0, R3, R0, RZ, 0xfc, !PT ;  /* 0x0000000003007212 */ /* 0x000fe200078efcff */
[----:B------:R-:W-:Y:S06]  /*0810*/  BRA `(.L_x_44) ;  /* 0x0000000000107947 */ /* 0x000fec0003800000 */
.L_x_43:
[----:B------:R-:W-:-:S04]  /*0820*/  LOP3.LUT R0, R0, 0x80000000, RZ, 0xc0, !PT ;  /* 0x8000000000007812 */ /* 0x000fc800078ec0ff */
[----:B------:R-:W-:Y:S01]  /*0830*/  LOP3.LUT R0, R0, 0x7f800000, RZ, 0xfc, !PT ;  /* 0x7f80000000007812 */ /* 0x000fe200078efcff */
[----:B------:R-:W-:Y:S06]  /*0840*/  BRA `(.L_x_44) ;  /* 0x0000000000047947 */ /* 0x000fec0003800000 */
.L_x_42:
[----:B------:R-:W-:-:S07]  /*0850*/  IMAD R0, R5, 0x800000, R0 ;  /* 0x0080000005007824 */ /* 0x000fce00078e0200 */
.L_x_44:
[----:B------:R-:W-:Y:S05]  /*0860*/  BSYNC.RECONVERGENT B2 ;  /* 0x0000000000027941 */ /* 0x000fea0003800200 */
.L_x_41:
[----:B------:R-:W-:Y:S05]  /*0870*/  BRA `(.L_x_45) ;  /* 0x0000000000207947 */ /* 0x000fea0003800000 */
.L_x_40:
[----:B------:R-:W-:-:S04]  /*0880*/  LOP3.LUT R0, R9, 0x80000000, R8, 0x48, !PT ;  /* 0x8000000009007812 */ /* 0x000fc800078e4808 */
[----:B------:R-:W-:Y:S01]  /*0890*/  LOP3.LUT R0, R0, 0x7f800000, RZ, 0xfc, !PT ;  /* 0x7f80000000007812 */ /* 0x000fe200078efcff */
[----:B------:R-:W-:Y:S06]  /*08a0*/  BRA `(.L_x_45) ;  /* 0x0000000000147947 */ /* 0x000fec0003800000 */
.L_x_39:
[----:B------:R-:W-:Y:S01]  /*08b0*/  LOP3.LUT R0, R9, 0x80000000, R8, 0x48, !PT ;  /* 0x8000000009007812 */ /* 0x000fe200078e4808 */
[----:B------:R-:W-:Y:S06]  /*08c0*/  BRA `(.L_x_45) ;  /* 0x00000000000c7947 */ /* 0x000fec0003800000 */
.L_x_38:
[----:B------:R-:W0:Y:S01]  /*08d0*/  MUFU.RSQ R0, -QNAN ;  /* 0xffc0000000007908 */ /* 0x000e220000001400 */
[----:B------:R-:W-:Y:S05]  /*08e0*/  BRA `(.L_x_45) ;  /* 0x0000000000047947 */ /* 0x000fea0003800000 */
.L_x_37:
[----:B------:R-:W-:-:S07]  /*08f0*/  FADD.FTZ R0, R0, R3 ;  /* 0x0000000300007221 */ /* 0x000fce0000010000 */
.L_x_45:
[----:B------:R-:W-:Y:S05]  /*0900*/  BSYNC.RECONVERGENT B1 ;  /* 0x0000000000017941 */ /* 0x000fea0003800200 */
.L_x_35:
[----:B------:R-:W-:-:S04]  /*0910*/  IMAD.MOV.U32 R7, RZ, RZ, 0x0 ;  /* 0x00000000ff077424 */ /* 0x000fc800078e00ff */
[----:B0-----:R-:W-:Y:S05]  /*0920*/  RET.REL.NODEC R6 `(hinge_d_loss_kernel) ;  /* 0xfffffff406b47950 */ /* 0x001fea0003c3ffff */
.L_x_46:
        /* <DEDUP_REMOVED lines=13> */
.L_x_49:


//--------------------- .nv.shared.reserved.0     --------------------------
	.section	.nv.shared.reserved.0,"aw",@nobits
	.weak		__nv_reservedSMEM_offset_0_alias
	.size		__nv_reservedSMEM_offset_0_alias, 0, 64
	.other		__nv_reservedSMEM_offset_0_alias,@"STO_CUDA_RESERVED_SHARED STV_DEFAULT"
__nv_reservedSMEM_offset_0_alias:
	.zero		0
	.zero		64


//--------------------- .nv.constant0.hinge_d_loss_fake_back_kernel --------------------------
	.section	.nv.constant0.hinge_d_loss_fake_back_kernel,"a",@progbits
	.sectionflags	@""
	.align	4
.nv.constant0.hinge_d_loss_fake_back_kernel:
	.zero		920


//--------------------- .nv.constant0.hinge_d_loss_real_back_kernel --------------------------
	.section	.nv.constant0.hinge_d_loss_real_back_kernel,"a",@progbits
	.sectionflags	@""
	.align	4
.nv.constant0.hinge_d_loss_real_back_kernel:
	.zero		920


//--------------------- .nv.constant0.hinge_d_fake_loss_kernel --------------------------
	.section	.nv.constant0.hinge_d_fake_loss_kernel,"a",@progbits
	.sectionflags	@""
	.align	4
.nv.constant0.hinge_d_fake_loss_kernel:
	.zero		916


//--------------------- .nv.constant0.hinge_d_real_loss_kernel --------------------------
	.section	.nv.constant0.hinge_d_real_loss_kernel,"a",@progbits
	.sectionflags	@""
	.align	4
.nv.constant0.hinge_d_real_loss_kernel:
	.zero		916


//--------------------- .nv.constant0.hinge_d_loss_back_kernel --------------------------
	.section	.nv.constant0.hinge_d_loss_back_kernel,"a",@progbits
	.sectionflags	@""
	.align	4
.nv.constant0.hinge_d_loss_back_kernel:
	.zero		932


//--------------------- .nv.constant0.hinge_d_loss_kernel --------------------------
	.section	.nv.constant0.hinge_d_loss_kernel,"a",@progbits
	.sectionflags	@""
	.align	4
.nv.constant0.hinge_d_loss_kernel:
	.zero		924


//--------------------- SYMBOLS --------------------------

	.type		.nv.reservedSmem.offset0,@object
	.size		.nv.reservedSmem.offset0,0x4
